//
// Generated by NVIDIA NVVM Compiler
//
// Compiler Build ID: CL-36424714
// Cuda compilation tools, release 13.0, V13.0.88
// Based on NVVM 20.0.0
//

.version 9.0
.target sm_100
.address_size 64

	// .globl	_Z9integrateddxiPd
.func  (.param .align 16 .b8 func_retval0[16]) __internal_trig_reduction_slowpathd
(
	.param .b64 __internal_trig_reduction_slowpathd_param_0
)
;
.global .align 8 .b8 __cudart_i2opi_d[144] = {8, 93, 141, 31, 177, 95, 251, 107, 234, 146, 82, 138, 247, 57, 7, 61, 123, 241, 229, 235, 199, 186, 39, 117, 45, 234, 95, 158, 102, 63, 70, 79, 183, 9, 203, 39, 207, 126, 54, 109, 31, 109, 10, 90, 139, 17, 47, 239, 15, 152, 5, 222, 255, 151, 248, 31, 59, 40, 249, 189, 139, 95, 132, 156, 244, 57, 83, 131, 57, 214, 145, 57, 65, 126, 95, 180, 38, 112, 156, 233, 132, 68, 187, 46, 245, 53, 130, 232, 62, 167, 41, 177, 28, 235, 29, 254, 28, 146, 209, 9, 234, 46, 73, 6, 224, 210, 77, 66, 58, 110, 36, 183, 97, 197, 187, 222, 171, 99, 81, 254, 65, 144, 67, 60, 153, 149, 98, 219, 192, 221, 52, 245, 209, 87, 39, 252, 41, 21, 68, 78, 110, 131, 249, 162};
.global .align 16 .b8 __cudart_sin_cos_coeffs[128] = {70, 210, 176, 44, 241, 229, 90, 190, 146, 227, 172, 105, 227, 29, 199, 62, 161, 98, 219, 25, 160, 1, 42, 191, 24, 8, 17, 17, 17, 17, 129, 63, 84, 85, 85, 85, 85, 85, 197, 191, 0, 0, 0, 0, 0, 0, 0, 0, 0, 0, 0, 0, 0, 0, 0, 0, 100, 129, 253, 32, 131, 255, 168, 189, 40, 133, 239, 193, 167, 238, 33, 62, 217, 230, 6, 142, 79, 126, 146, 190, 233, 188, 221, 25, 160, 1, 250, 62, 71, 93, 193, 22, 108, 193, 86, 191, 81, 85, 85, 85, 85, 85, 165, 63, 0, 0, 0, 0, 0, 0, 224, 191, 0, 0, 0, 0, 0, 0, 240, 63};

.visible .entry _Z9integrateddxiPd(
	.param .f64 _Z9integrateddxiPd_param_0,
	.param .f64 _Z9integrateddxiPd_param_1,
	.param .u64 _Z9integrateddxiPd_param_2,
	.param .u32 _Z9integrateddxiPd_param_3,
	.param .u64 .ptr .align 1 _Z9integrateddxiPd_param_4
)
{
	.reg .pred 	%p<23>;
	.reg .b32 	%r<45>;
	.reg .b64 	%rd<35>;
	.reg .b64 	%fd<128>;

	ld.param.f64 	%fd30, [_Z9integrateddxiPd_param_0];
	ld.param.f64 	%fd31, [_Z9integrateddxiPd_param_1];
	ld.param.u64 	%rd11, [_Z9integrateddxiPd_param_2];
	ld.param.u32 	%r17, [_Z9integrateddxiPd_param_3];
	ld.param.u64 	%rd12, [_Z9integrateddxiPd_param_4];
	mov.u32 	%r18, %ctaid.x;
	mov.u32 	%r19, %ntid.x;
	mov.u32 	%r20, %tid.x;
	mad.lo.s32 	%r1, %r18, %r19, %r20;
	setp.ge.s32 	%p1, %r1, %r17;
	@%p1 bra 	$L__BB0_26;
	cvt.s64.s32 	%rd1, %r17;
	or.b64  	%rd13, %rd11, %rd1;
	and.b64  	%rd14, %rd13, -4294967296;
	setp.ne.s64 	%p2, %rd14, 0;
	@%p2 bra 	$L__BB0_3;
	cvt.u32.u64 	%r21, %rd1;
	cvt.u32.u64 	%r22, %rd11;
	div.u32 	%r23, %r22, %r21;
	cvt.u64.u32 	%rd32, %r23;
	bra.uni 	$L__BB0_4;
$L__BB0_3:
	div.s64 	%rd32, %rd11, %rd1;
$L__BB0_4:
	cvt.s64.s32 	%rd15, %r1;
	mul.lo.s64 	%rd16, %rd32, %rd15;
	cvt.rn.f64.s64 	%fd33, %rd16;
	fma.rn.f64 	%fd1, %fd31, %fd33, %fd30;
	setp.eq.s32 	%p3, %r1, 0;
	selp.u64 	%rd34, 1, 0, %p3;
	setp.le.s64 	%p4, %rd32, %rd34;
	mov.f64 	%fd127, 0d0000000000000000;
	@%p4 bra 	$L__BB0_25;
	setp.eq.s32 	%p5, %r1, 0;
	sub.s64 	%rd17, %rd32, %rd34;
	selp.b64 	%rd6, 2, 1, %p5;
	and.b64  	%rd18, %rd17, 1;
	setp.eq.b64 	%p6, %rd18, 1;
	not.pred 	%p7, %p6;
	mov.f64 	%fd127, 0d0000000000000000;
	@%p7 bra 	$L__BB0_12;
	setp.eq.s32 	%p8, %r1, 0;
	selp.f64 	%fd36, 0d3FF0000000000000, 0d0000000000000000, %p8;
	fma.rn.f64 	%fd2, %fd31, %fd36, %fd1;
	abs.f64 	%fd3, %fd2;
	setp.eq.f64 	%p9, %fd3, 0d7FF0000000000000;
	@%p9 bra 	$L__BB0_10;
	mul.f64 	%fd37, %fd2, 0d3FE45F306DC9C883;
	cvt.rni.s32.f64 	%r39, %fd37;
	cvt.rn.f64.s32 	%fd38, %r39;
	fma.rn.f64 	%fd39, %fd38, 0dBFF921FB54442D18, %fd2;
	fma.rn.f64 	%fd40, %fd38, 0dBC91A62633145C00, %fd39;
	fma.rn.f64 	%fd119, %fd38, 0dB97B839A252049C0, %fd40;
	setp.ltu.f64 	%p10, %fd3, 0d41E0000000000000;
	@%p10 bra 	$L__BB0_9;
	{ // callseq 0, 0
	.param .b64 param0;
	st.param.f64 	[param0], %fd2;
	.param .align 16 .b8 retval0[16];
	call.uni (retval0), 
	__internal_trig_reduction_slowpathd, 
	(
	param0
	);
	ld.param.f64 	%fd119, [retval0];
	ld.param.b32 	%r39, [retval0+8];
	} // callseq 0
$L__BB0_9:
	add.s32 	%r40, %r39, 1;
	bra.uni 	$L__BB0_11;
$L__BB0_10:
	mov.f64 	%fd42, 0d0000000000000000;
	mul.rn.f64 	%fd119, %fd2, %fd42;
	mov.b32 	%r40, 1;
$L__BB0_11:
	shl.b32 	%r26, %r40, 6;
	cvt.u64.u32 	%rd19, %r26;
	and.b64  	%rd20, %rd19, 64;
	mov.u64 	%rd21, __cudart_sin_cos_coeffs;
	add.s64 	%rd22, %rd21, %rd20;
	mul.rn.f64 	%fd43, %fd119, %fd119;
	and.b32  	%r27, %r40, 1;
	setp.eq.b32 	%p11, %r27, 1;
	selp.f64 	%fd44, 0dBDA8FF8320FD8164, 0d3DE5DB65F9785EBA, %p11;
	ld.global.nc.v2.f64 	{%fd45, %fd46}, [%rd22];
	fma.rn.f64 	%fd47, %fd44, %fd43, %fd45;
	fma.rn.f64 	%fd48, %fd47, %fd43, %fd46;
	ld.global.nc.v2.f64 	{%fd49, %fd50}, [%rd22+16];
	fma.rn.f64 	%fd51, %fd48, %fd43, %fd49;
	fma.rn.f64 	%fd52, %fd51, %fd43, %fd50;
	ld.global.nc.v2.f64 	{%fd53, %fd54}, [%rd22+32];
	fma.rn.f64 	%fd55, %fd52, %fd43, %fd53;
	fma.rn.f64 	%fd56, %fd55, %fd43, %fd54;
	fma.rn.f64 	%fd57, %fd56, %fd119, %fd119;
	fma.rn.f64 	%fd58, %fd56, %fd43, 0d3FF0000000000000;
	selp.f64 	%fd59, %fd58, %fd57, %p11;
	and.b32  	%r28, %r40, 2;
	setp.eq.s32 	%p12, %r28, 0;
	mov.f64 	%fd60, 0d0000000000000000;
	sub.f64 	%fd61, %fd60, %fd59;
	selp.f64 	%fd62, %fd59, %fd61, %p12;
	fma.rn.f64 	%fd127, %fd2, %fd62, 0d0000000000000000;
	mov.u64 	%rd34, %rd6;
$L__BB0_12:
	setp.eq.s64 	%p13, %rd32, %rd6;
	@%p13 bra 	$L__BB0_25;
	mov.u64 	%rd25, __cudart_sin_cos_coeffs;
$L__BB0_14:
	cvt.rn.f64.u64 	%fd63, %rd34;
	fma.rn.f64 	%fd13, %fd31, %fd63, %fd1;
	abs.f64 	%fd14, %fd13;
	setp.neu.f64 	%p14, %fd14, 0d7FF0000000000000;
	@%p14 bra 	$L__BB0_16;
	mov.f64 	%fd69, 0d0000000000000000;
	mul.rn.f64 	%fd124, %fd13, %fd69;
	mov.b32 	%r42, 1;
	bra.uni 	$L__BB0_19;
$L__BB0_16:
	mul.f64 	%fd64, %fd13, 0d3FE45F306DC9C883;
	cvt.rni.s32.f64 	%r41, %fd64;
	cvt.rn.f64.s32 	%fd65, %r41;
	fma.rn.f64 	%fd66, %fd65, 0dBFF921FB54442D18, %fd13;
	fma.rn.f64 	%fd67, %fd65, 0dBC91A62633145C00, %fd66;
	fma.rn.f64 	%fd124, %fd65, 0dB97B839A252049C0, %fd67;
	setp.ltu.f64 	%p15, %fd14, 0d41E0000000000000;
	@%p15 bra 	$L__BB0_18;
	{ // callseq 1, 0
	.param .b64 param0;
	st.param.f64 	[param0], %fd13;
	.param .align 16 .b8 retval0[16];
	call.uni (retval0), 
	__internal_trig_reduction_slowpathd, 
	(
	param0
	);
	ld.param.f64 	%fd124, [retval0];
	ld.param.b32 	%r41, [retval0+8];
	} // callseq 1
$L__BB0_18:
	add.s32 	%r42, %r41, 1;
$L__BB0_19:
	shl.b32 	%r31, %r42, 6;
	cvt.u64.u32 	%rd23, %r31;
	and.b64  	%rd24, %rd23, 64;
	add.s64 	%rd26, %rd25, %rd24;
	mul.rn.f64 	%fd70, %fd124, %fd124;
	and.b32  	%r32, %r42, 1;
	setp.eq.b32 	%p16, %r32, 1;
	selp.f64 	%fd71, 0dBDA8FF8320FD8164, 0d3DE5DB65F9785EBA, %p16;
	ld.global.nc.v2.f64 	{%fd72, %fd73}, [%rd26];
	fma.rn.f64 	%fd74, %fd71, %fd70, %fd72;
	fma.rn.f64 	%fd75, %fd74, %fd70, %fd73;
	ld.global.nc.v2.f64 	{%fd76, %fd77}, [%rd26+16];
	fma.rn.f64 	%fd78, %fd75, %fd70, %fd76;
	fma.rn.f64 	%fd79, %fd78, %fd70, %fd77;
	ld.global.nc.v2.f64 	{%fd80, %fd81}, [%rd26+32];
	fma.rn.f64 	%fd82, %fd79, %fd70, %fd80;
	fma.rn.f64 	%fd83, %fd82, %fd70, %fd81;
	fma.rn.f64 	%fd84, %fd83, %fd124, %fd124;
	fma.rn.f64 	%fd85, %fd83, %fd70, 0d3FF0000000000000;
	selp.f64 	%fd86, %fd85, %fd84, %p16;
	and.b32  	%r33, %r42, 2;
	setp.eq.s32 	%p17, %r33, 0;
	mov.f64 	%fd87, 0d0000000000000000;
	sub.f64 	%fd88, %fd87, %fd86;
	selp.f64 	%fd89, %fd86, %fd88, %p17;
	fma.rn.f64 	%fd20, %fd13, %fd89, %fd127;
	add.s64 	%rd9, %rd34, 1;
	cvt.rn.f64.u64 	%fd90, %rd9;
	fma.rn.f64 	%fd21, %fd31, %fd90, %fd1;
	abs.f64 	%fd22, %fd21;
	setp.eq.f64 	%p18, %fd22, 0d7FF0000000000000;
	@%p18 bra 	$L__BB0_23;
	mul.f64 	%fd91, %fd21, 0d3FE45F306DC9C883;
	cvt.rni.s32.f64 	%r43, %fd91;
	cvt.rn.f64.s32 	%fd92, %r43;
	fma.rn.f64 	%fd93, %fd92, 0dBFF921FB54442D18, %fd21;
	fma.rn.f64 	%fd94, %fd92, 0dBC91A62633145C00, %fd93;
	fma.rn.f64 	%fd126, %fd92, 0dB97B839A252049C0, %fd94;
	setp.ltu.f64 	%p19, %fd22, 0d41E0000000000000;
	@%p19 bra 	$L__BB0_22;
	{ // callseq 2, 0
	.param .b64 param0;
	st.param.f64 	[param0], %fd21;
	.param .align 16 .b8 retval0[16];
	call.uni (retval0), 
	__internal_trig_reduction_slowpathd, 
	(
	param0
	);
	ld.param.f64 	%fd126, [retval0];
	ld.param.b32 	%r43, [retval0+8];
	} // callseq 2
$L__BB0_22:
	add.s32 	%r44, %r43, 1;
	bra.uni 	$L__BB0_24;
$L__BB0_23:
	mov.f64 	%fd96, 0d0000000000000000;
	mul.rn.f64 	%fd126, %fd21, %fd96;
	mov.b32 	%r44, 1;
$L__BB0_24:
	shl.b32 	%r36, %r44, 6;
	cvt.u64.u32 	%rd27, %r36;
	and.b64  	%rd28, %rd27, 64;
	add.s64 	%rd30, %rd25, %rd28;
	mul.rn.f64 	%fd97, %fd126, %fd126;
	and.b32  	%r37, %r44, 1;
	setp.eq.b32 	%p20, %r37, 1;
	selp.f64 	%fd98, 0dBDA8FF8320FD8164, 0d3DE5DB65F9785EBA, %p20;
	ld.global.nc.v2.f64 	{%fd99, %fd100}, [%rd30];
	fma.rn.f64 	%fd101, %fd98, %fd97, %fd99;
	fma.rn.f64 	%fd102, %fd101, %fd97, %fd100;
	ld.global.nc.v2.f64 	{%fd103, %fd104}, [%rd30+16];
	fma.rn.f64 	%fd105, %fd102, %fd97, %fd103;
	fma.rn.f64 	%fd106, %fd105, %fd97, %fd104;
	ld.global.nc.v2.f64 	{%fd107, %fd108}, [%rd30+32];
	fma.rn.f64 	%fd109, %fd106, %fd97, %fd107;
	fma.rn.f64 	%fd110, %fd109, %fd97, %fd108;
	fma.rn.f64 	%fd111, %fd110, %fd126, %fd126;
	fma.rn.f64 	%fd112, %fd110, %fd97, 0d3FF0000000000000;
	selp.f64 	%fd113, %fd112, %fd111, %p20;
	and.b32  	%r38, %r44, 2;
	setp.eq.s32 	%p21, %r38, 0;
	mov.f64 	%fd114, 0d0000000000000000;
	sub.f64 	%fd115, %fd114, %fd113;
	selp.f64 	%fd116, %fd113, %fd115, %p21;
	fma.rn.f64 	%fd127, %fd21, %fd116, %fd20;
	add.s64 	%rd34, %rd9, 1;
	setp.lt.s64 	%p22, %rd34, %rd32;
	@%p22 bra 	$L__BB0_14;
$L__BB0_25:
	cvta.to.global.u64 	%rd31, %rd12;
	atom.global.add.f64 	%fd117, [%rd31], %fd127;
$L__BB0_26:
	ret;

}
.func  (.param .align 16 .b8 func_retval0[16]) __internal_trig_reduction_slowpathd(
	.param .b64 __internal_trig_reduction_slowpathd_param_0
)
{
	.local .align 8 .b8 	__local_depot1[40];
	.reg .b64 	%SP;
	.reg .b64 	%SPL;
	.reg .pred 	%p<10>;
	.reg .b32 	%r<47>;
	.reg .b64 	%rd<74>;
	.reg .b64 	%fd<5>;

	mov.u64 	%SPL, __local_depot1;
	ld.param.f64 	%fd4, [__internal_trig_reduction_slowpathd_param_0];
	add.u64 	%rd1, %SPL, 0;
	{
	.reg .b32 %temp; 
	mov.b64 	{%temp, %r1}, %fd4;
	}
	shr.u32 	%r2, %r1, 20;
	and.b32  	%r3, %r2, 2047;
	setp.eq.s32 	%p1, %r3, 2047;
	mov.b32 	%r46, 0;
	@%p1 bra 	$L__BB1_9;
	add.s32 	%r20, %r3, -1024;
	mov.b64 	%rd20, %fd4;
	shl.b64 	%rd2, %rd20, 11;
	shr.u32 	%r4, %r20, 6;
	sub.s32 	%r45, 15, %r4;
	sub.s32 	%r21, 19, %r4;
	setp.lt.u32 	%p2, %r20, 128;
	selp.b32 	%r6, 18, %r21, %p2;
	setp.ge.s32 	%p3, %r45, %r6;
	mov.b64 	%rd70, 0;
	@%p3 bra 	$L__BB1_4;
	add.s32 	%r23, %r6, %r4;
	neg.s32 	%r43, %r23;
	or.b64  	%rd3, %rd2, -9223372036854775808;
	mov.b64 	%rd70, 0;
	mov.b32 	%r42, 0;
	mov.u64 	%rd25, __cudart_i2opi_d;
	mov.u32 	%r44, %r45;
$L__BB1_3:
	.pragma "nounroll";
	mul.wide.s32 	%rd22, %r42, 8;
	add.s64 	%rd23, %rd1, %rd22;
	mul.wide.s32 	%rd24, %r44, 8;
	add.s64 	%rd26, %rd25, %rd24;
	ld.global.nc.u64 	%rd27, [%rd26];
	{
	.reg .u32 %r0, %r1, %r2, %r3, %alo, %ahi, %blo, %bhi, %clo, %chi;
	mov.b64 	{%alo,%ahi}, %rd27;
	mov.b64 	{%blo,%bhi}, %rd3;
	mov.b64 	{%clo,%chi}, %rd70;
	mad.lo.cc.u32 	%r0, %alo, %blo, %clo;
	madc.hi.cc.u32 	%r1, %alo, %blo, %chi;
	madc.hi.u32 	%r2, %alo, %bhi, 0;
	mad.lo.cc.u32 	%r1, %alo, %bhi, %r1;
	madc.hi.cc.u32 	%r2, %ahi, %blo, %r2;
	madc.hi.u32 	%r3, %ahi, %bhi, 0;
	mad.lo.cc.u32 	%r1, %ahi, %blo, %r1;
	madc.lo.cc.u32 	%r2, %ahi, %bhi, %r2;
	addc.u32 	%r3, %r3, 0;
	mov.b64 	%rd28, {%r0,%r1};
	mov.b64 	%rd70, {%r2,%r3};
	}
	st.local.u64 	[%rd23], %rd28;
	add.s32 	%r44, %r44, 1;
	add.s32 	%r43, %r43, 1;
	add.s32 	%r42, %r42, 1;
	setp.ne.s32 	%p4, %r43, -15;
	mov.u32 	%r45, %r6;
	@%p4 bra 	$L__BB1_3;
$L__BB1_4:
	cvt.s64.s32 	%rd29, %r45;
	cvt.u64.u32 	%rd30, %r4;
	add.s64 	%rd31, %rd30, %rd29;
	shl.b64 	%rd32, %rd31, 3;
	add.s64 	%rd33, %rd1, %rd32;
	st.local.u64 	[%rd33+-120], %rd70;
	and.b32  	%r15, %r2, 63;
	ld.local.u64 	%rd72, [%rd1+16];
	ld.local.u64 	%rd71, [%rd1+24];
	setp.eq.s32 	%p5, %r15, 0;
	@%p5 bra 	$L__BB1_6;
	shl.b64 	%rd34, %rd71, %r15;
	shr.u64 	%rd35, %rd72, 1;
	xor.b32  	%r24, %r15, 63;
	shr.u64 	%rd36, %rd35, %r24;
	or.b64  	%rd71, %rd34, %rd36;
	ld.local.u64 	%rd37, [%rd1+8];
	shl.b64 	%rd38, %rd72, %r15;
	shr.u64 	%rd39, %rd37, 1;
	shr.u64 	%rd40, %rd39, %r24;
	or.b64  	%rd72, %rd38, %rd40;
$L__BB1_6:
	and.b32  	%r25, %r1, -2147483648;
	shr.u64 	%rd41, %rd71, 62;
	cvt.u32.u64 	%r26, %rd41;
	mov.b64 	{%r27, %r28}, %rd71;
	mov.b64 	{%r29, %r30}, %rd72;
	shf.l.wrap.b32 	%r31, %r30, %r27, 2;
	shf.l.wrap.b32 	%r32, %r27, %r28, 2;
	mov.b64 	%rd42, {%r31, %r32};
	shl.b64 	%rd43, %rd72, 2;
	shr.u64 	%rd44, %rd42, 63;
	cvt.u32.u64 	%r33, %rd44;
	add.s32 	%r34, %r33, %r26;
	setp.eq.s32 	%p6, %r25, 0;
	neg.s32 	%r35, %r34;
	selp.b32 	%r46, %r34, %r35, %p6;
	setp.gt.s64 	%p7, %rd42, -1;
	mov.b64 	%rd45, 0;
	{
	.reg .u32 %r0, %r1, %r2, %r3, %a0, %a1, %a2, %a3, %b0, %b1, %b2, %b3;
	mov.b64 	{%a0,%a1}, %rd45;
	mov.b64 	{%a2,%a3}, %rd45;
	mov.b64 	{%b0,%b1}, %rd43;
	mov.b64 	{%b2,%b3}, %rd42;
	sub.cc.u32 	%r0, %a0, %b0;
	subc.cc.u32 	%r1, %a1, %b1;
	subc.cc.u32 	%r2, %a2, %b2;
	subc.u32 	%r3, %a3, %b3;
	mov.b64 	%rd46, {%r0,%r1};
	mov.b64 	%rd47, {%r2,%r3};
	}
	xor.b32  	%r36, %r25, -2147483648;
	selp.b64 	%rd73, %rd42, %rd47, %p7;
	selp.b64 	%rd14, %rd43, %rd46, %p7;
	selp.b32 	%r17, %r25, %r36, %p7;
	clz.b64 	%r37, %rd73;
	cvt.u64.u32 	%rd15, %r37;
	setp.eq.s32 	%p8, %r37, 0;
	@%p8 bra 	$L__BB1_8;
	cvt.u32.u64 	%r38, %rd15;
	and.b32  	%r39, %r38, 63;
	shl.b64 	%rd48, %rd73, %r39;
	shr.u64 	%rd49, %rd14, 1;
	not.b32 	%r40, %r38;
	and.b32  	%r41, %r40, 63;
	shr.u64 	%rd50, %rd49, %r41;
	or.b64  	%rd73, %rd48, %rd50;
$L__BB1_8:
	mov.b64 	%rd51, -3958705157555305931;
	{
	.reg .u32 %r0, %r1, %r2, %r3, %alo, %ahi, %blo, %bhi;
	mov.b64 	{%alo,%ahi}, %rd73;
	mov.b64 	{%blo,%bhi}, %rd51;
	mul.lo.u32 	%r0, %alo, %blo;
	mul.hi.u32 	%r1, %alo, %blo;
	mad.lo.cc.u32 	%r1, %alo, %bhi, %r1;
	madc.hi.u32 	%r2, %alo, %bhi, 0;
	mad.lo.cc.u32 	%r1, %ahi, %blo, %r1;
	madc.hi.cc.u32 	%r2, %ahi, %blo, %r2;
	madc.hi.u32 	%r3, %ahi, %bhi, 0;
	mad.lo.cc.u32 	%r2, %ahi, %bhi, %r2;
	addc.u32 	%r3, %r3, 0;
	mov.b64 	%rd52, {%r0,%r1};
	mov.b64 	%rd53, {%r2,%r3};
	}
	setp.gt.s64 	%p9, %rd53, 0;
	{
	.reg .u32 %r0, %r1, %r2, %r3, %a0, %a1, %a2, %a3, %b0, %b1, %b2, %b3;
	mov.b64 	{%a0,%a1}, %rd52;
	mov.b64 	{%a2,%a3}, %rd53;
	mov.b64 	{%b0,%b1}, %rd52;
	mov.b64 	{%b2,%b3}, %rd53;
	add.cc.u32 	%r0, %a0, %b0;
	addc.cc.u32 	%r1, %a1, %b1;
	addc.cc.u32 	%r2, %a2, %b2;
	addc.u32 	%r3, %a3, %b3;
	mov.b64 	%rd54, {%r0,%r1};
	mov.b64 	%rd55, {%r2,%r3};
	}
	selp.b64 	%rd56, %rd55, %rd53, %p9;
	selp.s64 	%rd57, -1, 0, %p9;
	sub.s64 	%rd58, %rd57, %rd15;
	cvt.u64.u32 	%rd59, %r17;
	shl.b64 	%rd60, %rd59, 32;
	add.s64 	%rd61, %rd56, 1;
	shr.u64 	%rd62, %rd61, 10;
	add.s64 	%rd63, %rd62, 1;
	shr.u64 	%rd64, %rd63, 1;
	shl.b64 	%rd65, %rd58, 52;
	add.s64 	%rd66, %rd65, %rd64;
	add.s64 	%rd67, %rd66, 4602678819172646912;
	or.b64  	%rd68, %rd67, %rd60;
	mov.b64 	%fd4, %rd68;
$L__BB1_9:
	st.param.f64 	[func_retval0], %fd4;
	st.param.b32 	[func_retval0+8], %r46;
	ret;

}


// ===== COMPILED SASS (sm_100) =====

	.target	sm_100

	.elftype	@"ET_EXEC"


//--------------------- .note.nv.tkinfo           --------------------------
	.section	.note.nv.tkinfo,"",@"SHT_NOTE"
	.sectionflags	@"SHF_NOTE_NV_TKINFO"
	.tkinfo
        /*0018*/ 	.word	0x00000002
        /*0030*/ 	.string	""
        /*0030*/ 	.string	"ptxas"
        /*0030*/ 	.string	"Cuda compilation tools, release 13.0, V13.0.88"
        /*0030*/ 	.string	"Build cuda_13.0.r13.0/compiler.36424714_0"
        /*0030*/ 	.string	"-arch sm_100 -m 64 "



//--------------------- .note.nv.cuinfo           --------------------------
	.section	.note.nv.cuinfo,"",@"SHT_NOTE"
	.sectionflags	@"SHF_NOTE_NV_CUINFO"
        /*0018*/ 	.short	0x0002
        /*001a*/ 	.short	0x0064
        /*001c*/ 	.short	0x0082
	.zero		2


//--------------------- .nv.info                  --------------------------
	.section	.nv.info,"",@"SHT_CUDA_INFO"
	.align	4


	//----- nvinfo : EIATTR_REGCOUNT
	.align		4
        /*0000*/ 	.byte	0x04, 0x2f
        /*0002*/ 	.short	(.L_3 - .L_2)
	.align		4
.L_2:
        /*0004*/ 	.word	index@(_Z9integrateddxiPd)
        /*0008*/ 	.word	0x00000024


	//----- nvinfo : EIATTR_FRAME_SIZE
	.align		4
.L_3:
        /*000c*/ 	.byte	0x04, 0x11
        /*000e*/ 	.short	(.L_5 - .L_4)
	.align		4
.L_4:
        /*0010*/ 	.word	index@($_Z9integrateddxiPd$__internal_trig_reduction_slowpathd)
        /*0014*/ 	.word	0x00000028


	//----- nvinfo : EIATTR_FRAME_SIZE
	.align		4
.L_5:
        /*0018*/ 	.byte	0x04, 0x11
        /*001a*/ 	.short	(.L_7 - .L_6)
	.align		4
.L_6:
        /*001c*/ 	.word	index@($__internal_0_$__cuda_sm20_div_s64)
        /*0020*/ 	.word	0x00000028


	//----- nvinfo : EIATTR_FRAME_SIZE
	.align		4
.L_7:
        /*0024*/ 	.byte	0x04, 0x11
        /*0026*/ 	.short	(.L_9 - .L_8)
	.align		4
.L_8:
        /*0028*/ 	.word	index@(_Z9integrateddxiPd)
        /*002c*/ 	.word	0x00000028


	//----- nvinfo : EIATTR_MIN_STACK_SIZE
	.align		4
.L_9:
        /*0030*/ 	.byte	0x04, 0x12
        /*0032*/ 	.short	(.L_11 - .L_10)
	.align		4
.L_10:
        /*0034*/ 	.word	index@(_Z9integrateddxiPd)
        /*0038*/ 	.word	0x00000028
.L_11:


//--------------------- .nv.compat                --------------------------
	.section	.nv.compat,"",@"SHT_CUDA_COMPAT_INFO"
	.align	4
        /*0000*/ 	.byte	0x02, 0x09, 0x00, 0x00, 0x02, 0x02, 0x01, 0x00, 0x02, 0x05, 0x05, 0x00, 0x03, 0x07, 0x01, 0x01
        /*0010*/ 	.byte	0x02, 0x03, 0x00, 0x00, 0x02, 0x06, 0x01, 0x00, 0x04, 0x0b, 0x08, 0x00, 0x01, 0x00, 0x00, 0x00
        /*0020*/ 	.byte	0x00, 0x00, 0x00, 0x00


//--------------------- .nv.info._Z9integrateddxiPd --------------------------
	.section	.nv.info._Z9integrateddxiPd,"",@"SHT_CUDA_INFO"
	.sectionflags	@""
	.align	4


	//----- nvinfo : EIATTR_CUDA_API_VERSION
	.align		4
        /*0000*/ 	.byte	0x04, 0x37
        /*0002*/ 	.short	(.L_13 - .L_12)
.L_12:
        /*0004*/ 	.word	0x00000082


	//----- nvinfo : EIATTR_KPARAM_INFO
	.align		4
.L_13:
        /*0008*/ 	.byte	0x04, 0x17
        /*000a*/ 	.short	(.L_15 - .L_14)
.L_14:
        /*000c*/ 	.word	0x00000000
        /*0010*/ 	.short	0x0004
        /*0012*/ 	.short	0x0020
        /*0014*/ 	.byte	0x00, 0xf5, 0x21, 0x00


	//----- nvinfo : EIATTR_KPARAM_INFO
	.align		4
.L_15:
        /*0018*/ 	.byte	0x04, 0x17
        /*001a*/ 	.short	(.L_17 - .L_16)
.L_16:
        /*001c*/ 	.word	0x00000000
        /*0020*/ 	.short	0x0003
        /*0022*/ 	.short	0x0018
        /*0024*/ 	.byte	0x00, 0xf0, 0x11, 0x00


	//----- nvinfo : EIATTR_KPARAM_INFO
	.align		4
.L_17:
        /*0028*/ 	.byte	0x04, 0x17
        /*002a*/ 	.short	(.L_19 - .L_18)
.L_18:
        /*002c*/ 	.word	0x00000000
        /*0030*/ 	.short	0x0002
        /*0032*/ 	.short	0x0010
        /*0034*/ 	.byte	0x00, 0xf0, 0x21, 0x00


	//----- nvinfo : EIATTR_KPARAM_INFO
	.align		4
.L_19:
        /*0038*/ 	.byte	0x04, 0x17
        /*003a*/ 	.short	(.L_21 - .L_20)
.L_20:
        /*003c*/ 	.word	0x00000000
        /*0040*/ 	.short	0x0001
        /*0042*/ 	.short	0x0008
        /*0044*/ 	.byte	0x00, 0xf0, 0x21, 0x00


	//----- nvinfo : EIATTR_KPARAM_INFO
	.align		4
.L_21:
        /*0048*/ 	.byte	0x04, 0x17
        /*004a*/ 	.short	(.L_23 - .L_22)
.L_22:
        /*004c*/ 	.word	0x00000000
        /*0050*/ 	.short	0x0000
        /*0052*/ 	.short	0x0000
        /*0054*/ 	.byte	0x00, 0xf0, 0x21, 0x00


	//----- nvinfo : EIATTR_SPARSE_MMA_MASK
	.align		4
.L_23:
        /*0058*/ 	.byte	0x03, 0x50
        /*005a*/ 	.short	0x0000


	//----- nvinfo : EIATTR_MAXREG_COUNT
	.align		4
        /*005c*/ 	.byte	0x03, 0x1b
        /*005e*/ 	.short	0x00ff


	//----- nvinfo : EIATTR_MERCURY_ISA_VERSION
	.align		4
        /*0060*/ 	.byte	0x03, 0x5f
        /*0062*/ 	.short	0x0101


	//----- nvinfo : EIATTR_VRC_CTA_INIT_COUNT
	.align		4
        /*0064*/ 	.byte	0x02, 0x4a
	.zero		1
	.zero		1


	//----- nvinfo : EIATTR_EXIT_INSTR_OFFSETS
	.align		4
        /*0068*/ 	.byte	0x04, 0x1c
        /*006a*/ 	.short	(.L_25 - .L_24)


	//   ....[0]....
.L_24:
        /*006c*/ 	.word	0x00000080


	//   ....[1]....
        /*0070*/ 	.word	0x00001130


	//----- nvinfo : EIATTR_CRS_STACK_SIZE
	.align		4
.L_25:
        /*0074*/ 	.byte	0x04, 0x1e
        /*0076*/ 	.short	(.L_27 - .L_26)
.L_26:
        /*0078*/ 	.word	0x00000000


	//----- nvinfo : EIATTR_CBANK_PARAM_SIZE
	.align		4
.L_27:
        /*007c*/ 	.byte	0x03, 0x19
        /*007e*/ 	.short	0x0028


	//----- nvinfo : EIATTR_PARAM_CBANK
	.align		4
        /*0080*/ 	.byte	0x04, 0x0a
        /*0082*/ 	.short	(.L_29 - .L_28)
	.align		4
.L_28:
        /*0084*/ 	.word	index@(.nv.constant0._Z9integrateddxiPd)
        /*0088*/ 	.short	0x0380
        /*008a*/ 	.short	0x0028


	//----- nvinfo : EIATTR_SW_WAR
	.align		4
.L_29:
        /*008c*/ 	.byte	0x04, 0x36
        /*008e*/ 	.short	(.L_31 - .L_30)
.L_30:
        /*0090*/ 	.word	0x00000008
.L_31:


//--------------------- .nv.callgraph             --------------------------
	.section	.nv.callgraph,"",@"SHT_CUDA_CALLGRAPH"
	.align	4
	.sectionentsize	8
	.align		4
        /*0000*/ 	.word	0x00000000
	.align		4
        /*0004*/ 	.word	0xffffffff
	.align		4
        /*0008*/ 	.word	0x00000000
	.align		4
        /*000c*/ 	.word	0xfffffffe
	.align		4
        /*0010*/ 	.word	0x00000000
	.align		4
        /*0014*/ 	.word	0xfffffffd
	.align		4
        /*0018*/ 	.word	0x00000000
	.align		4
        /*001c*/ 	.word	0xfffffffc


//--------------------- .nv.constant4             --------------------------
	.section	.nv.constant4,"a",@progbits
	.align	8
	.align		8
.nv.constant4:
        /*0000*/ 	.dword	__cudart_i2opi_d
	.align		8
        /*0008*/ 	.dword	__cudart_sin_cos_coeffs


//--------------------- .text._Z9integrateddxiPd  --------------------------
	.section	.text._Z9integrateddxiPd,"ax",@progbits
	.align	128
        .global         _Z9integrateddxiPd
        .type           _Z9integrateddxiPd,@function
        .size           _Z9integrateddxiPd,(.L_x_30 - _Z9integrateddxiPd)
        .other          _Z9integrateddxiPd,@"STO_CUDA_ENTRY STV_DEFAULT"
_Z9integrateddxiPd:
.text._Z9integrateddxiPd:
[----:B------:R-:W0:Y:S01]  /*0000*/  LDC R1, c[0x0][0x37c] ;  /* 0x0000df00ff017b82 */ /* 0x000e220000000800 */
[----:B------:R-:W1:Y:S07]  /*0010*/  S2R R0, SR_TID.X ;  /* 0x0000000000007919 */ /* 0x000e6e0000002100 */
[----:B------:R-:W1:Y:S01]  /*0020*/  S2UR UR4, SR_CTAID.X ;  /* 0x00000000000479c3 */ /* 0x000e620000002500 */
[----:B------:R-:W2:Y:S01]  /*0030*/  LDCU UR6, c[0x0][0x398] ;  /* 0x00007300ff0677ac */ /* 0x000ea20008000800 */
[----:B0-----:R-:W-:-:S06]  /*0040*/  VIADD R1, R1, 0xffffffd8 ;  /* 0xffffffd801017836 */ /* 0x001fcc0000000000 */
[----:B------:R-:W1:Y:S02]  /*0050*/  LDC R3, c[0x0][0x360] ;  /* 0x0000d800ff037b82 */ /* 0x000e640000000800 */
[----:B-1----:R-:W-:-:S05]  /*0060*/  IMAD R3, R3, UR4, R0 ;  /* 0x0000000403037c24 */ /* 0x002fca000f8e0200 */
[----:B--2---:R-:W-:-:S13]  /*0070*/  ISETP.GE.AND P0, PT, R3, UR6, PT ;  /* 0x0000000603007c0c */ /* 0x004fda000bf06270 */
[----:B------:R-:W-:Y:S05]  /*0080*/  @P0 EXIT ;  /* 0x000000000000094d */ /* 0x000fea0003800000 */
[----:B------:R-:W0:Y:S01]  /*0090*/  LDCU UR4, c[0x0][0x394] ;  /* 0x00007280ff0477ac */ /* 0x000e220008000800 */
[----:B------:R-:W-:-:S04]  /*00a0*/  USHF.R.S32.HI UR5, URZ, 0x1f, UR6 ;  /* 0x0000001fff057899 */ /* 0x000fc80008011406 */
[----:B0-----:R-:W-:-:S04]  /*00b0*/  ULOP3.LUT UR4, UR5, UR4, URZ, 0xfc, !UPT ;  /* 0x0000000405047292 */ /* 0x001fc8000f8efcff */
[----:B------:R-:W-:-:S09]  /*00c0*/  UISETP.NE.U32.AND UP0, UPT, UR4, URZ, UPT ;  /* 0x000000ff0400728c */ /* 0x000fd2000bf05070 */
[----:B------:R-:W-:Y:S05]  /*00d0*/  BRA.U UP0, `(.L_x_0) ;  /* 0x0000000100547547 */ /* 0x000fea000b800000 */
[----:B------:R-:W0:Y:S01]  /*00e0*/  I2F.U32.RP R0, UR6 ;  /* 0x0000000600007d06 */ /* 0x000e220008209000 */
[----:B------:R-:W1:Y:S01]  /*00f0*/  LDC R2, c[0x0][0x390] ;  /* 0x0000e400ff027b82 */ /* 0x000e620000000800 */
[----:B------:R-:W-:-:S06]  /*0100*/  ISETP.NE.U32.AND P2, PT, RZ, UR6, PT ;  /* 0x00000006ff007c0c */ /* 0x000fcc000bf45070 */
[----:B0-----:R-:W0:Y:S02]  /*0110*/  MUFU.RCP R0, R0 ;  /* 0x0000000000007308 */ /* 0x001e240000001000 */
[----:B0-----:R-:W-:-:S06]  /*0120*/  VIADD R4, R0, 0xffffffe ;  /* 0x0ffffffe00047836 */ /* 0x001fcc0000000000 */
[----:B------:R0:W2:Y:S02]  /*0130*/  F2I.FTZ.U32.TRUNC.NTZ R5, R4 ;  /* 0x0000000400057305 */ /* 0x0000a4000021f000 */
[----:B0-----:R-:W-:Y:S02]  /*0140*/  IMAD.MOV.U32 R4, RZ, RZ, RZ ;  /* 0x000000ffff047224 */ /* 0x001fe400078e00ff */
[----:B--2---:R-:W-:-:S04]  /*0150*/  IMAD.MOV R7, RZ, RZ, -R5 ;  /* 0x000000ffff077224 */ /* 0x004fc800078e0a05 */
[----:B------:R-:W-:-:S04]  /*0160*/  IMAD R7, R7, UR6, RZ ;  /* 0x0000000607077c24 */ /* 0x000fc8000f8e02ff */
[----:B------:R-:W-:-:S04]  /*0170*/  IMAD.HI.U32 R5, R5, R7, R4 ;  /* 0x0000000705057227 */ /* 0x000fc800078e0004 */
[----:B------:R-:W-:Y:S02]  /*0180*/  IMAD.MOV.U32 R7, RZ, RZ, RZ ;  /* 0x000000ffff077224 */ /* 0x000fe400078e00ff */
[----:B-1----:R-:W-:-:S04]  /*0190*/  IMAD.HI.U32 R6, R5, R2, RZ ;  /* 0x0000000205067227 */ /* 0x002fc800078e00ff */
[----:B------:R-:W-:-:S04]  /*01a0*/  IMAD.MOV R5, RZ, RZ, -R6 ;  /* 0x000000ffff057224 */ /* 0x000fc800078e0a06 */
[----:B------:R-:W-:-:S05]  /*01b0*/  IMAD R0, R5, UR6, R2 ;  /* 0x0000000605007c24 */ /* 0x000fca000f8e0202 */
[----:B------:R-:W-:-:S13]  /*01c0*/  ISETP.GE.U32.AND P0, PT, R0, UR6, PT ;  /* 0x0000000600007c0c */ /* 0x000fda000bf06070 */
[----:B------:R-:W-:Y:S02]  /*01d0*/  @P0 VIADD R0, R0, -UR6 ;  /* 0x8000000600000c36 */ /* 0x000fe40008000000 */
[----:B------:R-:W-:-:S03]  /*01e0*/  @P0 VIADD R6, R6, 0x1 ;  /* 0x0000000106060836 */ /* 0x000fc60000000000 */
[----:B------:R-:W-:-:S13]  /*01f0*/  ISETP.GE.U32.AND P1, PT, R0, UR6, PT ;  /* 0x0000000600007c0c */ /* 0x000fda000bf26070 */
[----:B------:R-:W-:Y:S01]  /*0200*/  @P1 VIADD R6, R6, 0x1 ;  /* 0x0000000106061836 */ /* 0x000fe20000000000 */
[----:B------:R-:W-:Y:S01]  /*0210*/  @!P2 LOP3.LUT R6, RZ, UR6, RZ, 0x33, !PT ;  /* 0x00000006ff06ac12 */ /* 0x000fe2000f8e33ff */
[----:B------:R-:W-:Y:S06]  /*0220*/  BRA `(.L_x_1) ;  /* 0x0000000000087947 */ /* 0x000fec0003800000 */
.L_x_0:
[----:B------:R-:W-:-:S07]  /*0230*/  MOV R2, 0x250 ;  /* 0x0000025000027802 */ /* 0x000fce0000000f00 */
[----:B------:R-:W-:Y:S05]  /*0240*/  CALL.REL.NOINC `($__internal_0_$__cuda_sm20_div_s64) ;  /* 0x0000000c00bc7944 */ /* 0x000fea0003c00000 */
.L_x_1:
[----:B------:R-:W-:Y:S01]  /*0250*/  SHF.R.S32.HI R9, RZ, 0x1f, R3 ;  /* 0x0000001fff097819 */ /* 0x000fe20000011403 */
[-C--:B------:R-:W-:Y:S01]  /*0260*/  IMAD R0, R7, R3.reuse, RZ ;  /* 0x0000000307007224 */ /* 0x080fe200078e02ff */
[----:B------:R-:W-:Y:S01]  /*0270*/  ISETP.NE.AND P1, PT, R3, RZ, PT ;  /* 0x000000ff0300720c */ /* 0x000fe20003f25270 */
[----:B------:R-:W0:Y:S01]  /*0280*/  LDC.64 R12, c[0x0][0x380] ;  /* 0x0000e000ff0c7b82 */ /* 0x000e220000000a00 */
[C---:B------:R-:W-:Y:S01]  /*0290*/  IMAD.WIDE.U32 R4, R6.reuse, R3, RZ ;  /* 0x0000000306047225 */ /* 0x040fe200078e00ff */
[----:B------:R-:W1:Y:S01]  /*02a0*/  LDCU.64 UR4, c[0x0][0x358] ;  /* 0x00006b00ff0477ac */ /* 0x000e620008000a00 */
[----:B------:R-:W-:Y:S01]  /*02b0*/  BSSY.RECONVERGENT B0, `(.L_x_2) ;  /* 0x00000e5000007945 */ /* 0x000fe20003800200 */
[----:B------:R-:W-:Y:S01]  /*02c0*/  CS2R R20, SRZ ;  /* 0x0000000000147805 */ /* 0x000fe2000001ff00 */
[----:B------:R-:W-:Y:S01]  /*02d0*/  IMAD R11, R9, R6, R0 ;  /* 0x00000006090b7224 */ /* 0x000fe200078e0200 */
[----:B------:R-:W-:Y:S01]  /*02e0*/  SEL R0, RZ, 0x1, P1 ;  /* 0x00000001ff007807 */ /* 0x000fe20000800000 */
[----:B------:R-:W-:Y:S01]  /*02f0*/  IMAD.MOV.U32 R10, RZ, RZ, R4 ;  /* 0x000000ffff0a7224 */ /* 0x000fe200078e0004 */
[----:B------:R-:W0:Y:S01]  /*0300*/  LDC.64 R8, c[0x0][0x388] ;  /* 0x0000e200ff087b82 */ /* 0x000e220000000a00 */
[----:B------:R-:W-:Y:S01]  /*0310*/  IMAD.IADD R11, R5, 0x1, R11 ;  /* 0x00000001050b7824 */ /* 0x000fe200078e020b */
[----:B------:R-:W-:Y:S01]  /*0320*/  ISETP.GT.U32.AND P0, PT, R6, R0, PT ;  /* 0x000000000600720c */ /* 0x000fe20003f04070 */
[----:B------:R-:W2:Y:S02]  /*0330*/  LDCU.64 UR8, c[0x0][0x388] ;  /* 0x00007100ff0877ac */ /* 0x000ea40008000a00 */
[----:B------:R-:W0:Y:S01]  /*0340*/  I2F.F64.S64 R4, R10 ;  /* 0x0000000a00047312 */ /* 0x000e220000301c00 */
[----:B------:R-:W-:Y:S01]  /*0350*/  ISETP.GT.AND.EX P0, PT, R7, RZ, PT, P0 ;  /* 0x000000ff0700720c */ /* 0x000fe20003f04300 */
[----:B------:R-:W3:Y:S01]  /*0360*/  LDCU.64 UR10, c[0x4][0x8] ;  /* 0x01000100ff0a77ac */ /* 0x000ee20008000a00 */
[----:B0-----:R-:W-:-:S11]  /*0370*/  DFMA R4, R4, R8, R12 ;  /* 0x000000080404722b */ /* 0x001fd6000000000c */
[----:B-123--:R-:W-:Y:S05]  /*0380*/  @!P0 BRA `(.L_x_3) ;  /* 0x0000000c005c8947 */ /* 0x00efea0003800000 */
[----:B------:R-:W-:Y:S01]  /*0390*/  IMAD.IADD R2, R6, 0x1, -R0 ;  /* 0x0000000106027824 */ /* 0x000fe200078e0a00 */
[----:B------:R-:W-:Y:S01]  /*03a0*/  BSSY.RECONVERGENT B1, `(.L_x_4) ;  /* 0x000004d000017945 */ /* 0x000fe20003800200 */
[----:B------:R-:W-:Y:S01]  /*03b0*/  IMAD.MOV.U32 R23, RZ, RZ, 0x1 ;  /* 0x00000001ff177424 */ /* 0x000fe200078e00ff */
[----:B------:R-:W-:Y:S01]  /*03c0*/  CS2R R20, SRZ ;  /* 0x0000000000147805 */ /* 0x000fe2000001ff00 */
[----:B------:R-:W-:Y:S01]  /*03d0*/  IMAD.MOV.U32 R3, RZ, RZ, RZ ;  /* 0x000000ffff037224 */ /* 0x000fe200078e00ff */
[----:B------:R-:W-:Y:S02]  /*03e0*/  LOP3.LUT R2, R2, 0x1, RZ, 0xc0, !PT ;  /* 0x0000000102027812 */ /* 0x000fe400078ec0ff */
[----:B------:R-:W-:Y:S02]  /*03f0*/  SEL R23, R23, 0x2, P1 ;  /* 0x0000000217177807 */ /* 0x000fe40000800000 */
[----:B------:R-:W-:-:S04]  /*0400*/  ISETP.NE.U32.AND P0, PT, R2, 0x1, PT ;  /* 0x000000010200780c */ /* 0x000fc80003f05070 */
[----:B------:R-:W-:-:S13]  /*0410*/  ISETP.NE.U32.AND.EX P0, PT, RZ, RZ, PT, P0 ;  /* 0x000000ffff00720c */ /* 0x000fda0003f05100 */
[----:B------:R-:W-:Y:S05]  /*0420*/  @P0 BRA `(.L_x_5) ;  /* 0x0000000400100947 */ /* 0x000fea0003800000 */
[----:B------:R-:W-:Y:S01]  /*0430*/  FSEL R21, RZ, 1.875, P1 ;  /* 0x3ff00000ff157808 */ /* 0x000fe20000800000 */
[----:B------:R-:W-:Y:S01]  /*0440*/  IMAD.MOV.U32 R20, RZ, RZ, RZ ;  /* 0x000000ffff147224 */ /* 0x000fe200078e00ff */
[----:B------:R-:W-:Y:S05]  /*0450*/  BSSY.RECONVERGENT B2, `(.L_x_6) ;  /* 0x0000021000027945 */ /* 0x000fea0003800200 */
[----:B------:R-:W-:-:S08]  /*0460*/  DFMA R20, R20, R8, R4 ;  /* 0x000000081414722b */ /* 0x000fd00000000004 */
[----:B------:R-:W-:-:S14]  /*0470*/  DSETP.NEU.AND P0, PT, |R20|, +INF , PT ;  /* 0x7ff000001400742a */ /* 0x000fdc0003f0d200 */
[----:B------:R-:W-:Y:S05]  /*0480*/  @!P0 BRA `(.L_x_7) ;  /* 0x00000000006c8947 */ /* 0x000fea0003800000 */
[----:B------:R-:W-:Y:S01]  /*0490*/  UMOV UR6, 0x6dc9c883 ;  /* 0x6dc9c88300067882 */ /* 0x000fe20000000000 */
[----:B------:R-:W-:Y:S01]  /*04a0*/  UMOV UR7, 0x3fe45f30 ;  /* 0x3fe45f3000077882 */ /* 0x000fe20000000000 */
[C---:B------:R-:W-:Y:S01]  /*04b0*/  DSETP.GE.AND P0, PT, |R20|.reuse, 2.14748364800000000000e+09, PT ;  /* 0x41e000001400742a */ /* 0x040fe20003f06200 */
[----:B------:R-:W-:Y:S01]  /*04c0*/  BSSY.RECONVERGENT B3, `(.L_x_8) ;  /* 0x0000015000037945 */ /* 0x000fe20003800200 */
[----:B------:R-:W-:Y:S01]  /*04d0*/  DMUL R8, R20, UR6 ;  /* 0x0000000614087c28 */ /* 0x000fe20008000000 */
[----:B------:R-:W-:Y:S01]  /*04e0*/  UMOV UR6, 0x54442d18 ;  /* 0x54442d1800067882 */ /* 0x000fe20000000000 */
[----:B------:R-:W-:-:S04]  /*04f0*/  UMOV UR7, 0x3ff921fb ;  /* 0x3ff921fb00077882 */ /* 0x000fc80000000000 */
[----:B------:R-:W0:Y:S08]  /*0500*/  F2I.F64 R0, R8 ;  /* 0x0000000800007311 */ /* 0x000e300000301100 */
[----:B0-----:R-:W0:Y:S02]  /*0510*/  I2F.F64 R2, R0 ;  /* 0x0000000000027312 */ /* 0x001e240000201c00 */
[----:B0-----:R-:W-:Y:S01]  /*0520*/  DFMA R10, R2, -UR6, R20 ;  /* 0x80000006020a7c2b */ /* 0x001fe20008000014 */
[----:B------:R-:W-:Y:S01]  /*0530*/  UMOV UR6, 0x33145c00 ;  /* 0x33145c0000067882 */ /* 0x000fe20000000000 */
[----:B------:R-:W-:-:S06]  /*0540*/  UMOV UR7, 0x3c91a626 ;  /* 0x3c91a62600077882 */ /* 0x000fcc0000000000 */
[----:B------:R-:W-:Y:S01]  /*0550*/  DFMA R10, R2, -UR6, R10 ;  /* 0x80000006020a7c2b */ /* 0x000fe2000800000a */
[----:B------:R-:W-:Y:S01]  /*0560*/  UMOV UR6, 0x252049c0 ;  /* 0x252049c000067882 */ /* 0x000fe20000000000 */
[----:B------:R-:W-:-:S06]  /*0570*/  UMOV UR7, 0x397b839a ;  /* 0x397b839a00077882 */ /* 0x000fcc0000000000 */
[----:B------:R-:W-:Y:S01]  /*0580*/  DFMA R2, R2, -UR6, R10 ;  /* 0x8000000602027c2b */ /* 0x000fe2000800000a */
[----:B------:R-:W-:Y:S10]  /*0590*/  @!P0 BRA `(.L_x_9) ;  /* 0x00000000001c8947 */ /* 0x000ff40003800000 */
[----:B------:R-:W-:Y:S01]  /*05a0*/  IMAD.MOV.U32 R10, RZ, RZ, R20 ;  /* 0x000000ffff0a7224 */ /* 0x000fe200078e0014 */
[----:B------:R-:W-:Y:S01]  /*05b0*/  MOV R26, 0x5e0 ;  /* 0x000005e0001a7802 */ /* 0x000fe20000000f00 */
[----:B------:R-:W-:-:S07]  /*05c0*/  IMAD.MOV.U32 R19, RZ, RZ, R21 ;  /* 0x000000ffff137224 */ /* 0x000fce00078e0015 */
[----:B------:R-:W-:Y:S05]  /*05d0*/  CALL.REL.NOINC `($_Z9integrateddxiPd$__internal_trig_reduction_slowpathd) ;  /* 0x0000001000307944 */ /* 0x000fea0003c00000 */
[----:B------:R-:W-:Y:S02]  /*05e0*/  IMAD.MOV.U32 R0, RZ, RZ, R2 ;  /* 0x000000ffff007224 */ /* 0x000fe400078e0002 */
[----:B------:R-:W-:Y:S02]  /*05f0*/  IMAD.MOV.U32 R2, RZ, RZ, R10 ;  /* 0x000000ffff027224 */ /* 0x000fe400078e000a */
[----:B------:R-:W-:-:S07]  /*0600*/  IMAD.MOV.U32 R3, RZ, RZ, R11 ;  /* 0x000000ffff037224 */ /* 0x000fce00078e000b */
.L_x_9:
[----:B------:R-:W-:Y:S05]  /*0610*/  BSYNC.RECONVERGENT B3 ;  /* 0x0000000000037941 */ /* 0x000fea0003800200 */
.L_x_8:
[----:B------:R-:W-:Y:S01]  /*0620*/  VIADD R0, R0, 0x1 ;  /* 0x0000000100007836 */ /* 0x000fe20000000000 */
[----:B------:R-:W-:Y:S06]  /*0630*/  BRA `(.L_x_10) ;  /* 0x0000000000087947 */ /* 0x000fec0003800000 */
.L_x_7:
[----:B------:R-:W-:Y:S01]  /*0640*/  DMUL R2, RZ, R20 ;  /* 0x00000014ff027228 */ /* 0x000fe20000000000 */
[----:B------:R-:W-:-:S10]  /*0650*/  IMAD.MOV.U32 R0, RZ, RZ, 0x1 ;  /* 0x00000001ff007424 */ /* 0x000fd400078e00ff */
.L_x_10:
[----:B------:R-:W-:Y:S05]  /*0660*/  BSYNC.RECONVERGENT B2 ;  /* 0x0000000000027941 */ /* 0x000fea0003800200 */
.L_x_6:
[----:B------:R-:W0:Y:S01]  /*0670*/  LDCU.64 UR6, c[0x4][0x8] ;  /* 0x01000100ff0677ac */ /* 0x000e220008000a00 */
[----:B------:R-:W-:-:S05]  /*0680*/  IMAD.SHL.U32 R8, R0, 0x40, RZ ;  /* 0x0000004000087824 */ /* 0x000fca00078e00ff */
[----:B------:R-:W-:-:S04]  /*0690*/  LOP3.LUT R8, R8, 0x40, RZ, 0xc0, !PT ;  /* 0x0000004008087812 */ /* 0x000fc800078ec0ff */
[----:B0-----:R-:W-:-:S05]  /*06a0*/  IADD3 R28, P0, PT, R8, UR6, RZ ;  /* 0x00000006081c7c10 */ /* 0x001fca000ff1e0ff */
[----:B------:R-:W-:-:S05]  /*06b0*/  IMAD.X R29, RZ, RZ, UR7, P0 ;  /* 0x00000007ff1d7e24 */ /* 0x000fca00080e06ff */
[----:B------:R-:W2:Y:S04]  /*06c0*/  LDG.E.128.CONSTANT R8, desc[UR4][R28.64] ;  /* 0x000000041c087981 */ /* 0x000ea8000c1e9d00 */
[----:B------:R-:W3:Y:S04]  /*06d0*/  LDG.E.128.CONSTANT R12, desc[UR4][R28.64+0x10] ;  /* 0x000010041c0c7981 */ /* 0x000ee8000c1e9d00 */
[----:B------:R-:W4:Y:S01]  /*06e0*/  LDG.E.128.CONSTANT R16, desc[UR4][R28.64+0x20] ;  /* 0x000020041c107981 */ /* 0x000f22000c1e9d00 */
[----:B------:R-:W-:Y:S01]  /*06f0*/  LOP3.LUT R22, R0, 0x1, RZ, 0xc0, !PT ;  /* 0x0000000100167812 */ /* 0x000fe200078ec0ff */
[----:B------:R-:W-:Y:S01]  /*0700*/  IMAD.MOV.U32 R26, RZ, RZ, 0x20fd8164 ;  /* 0x20fd8164ff1a7424 */ /* 0x000fe200078e00ff */
[----:B------:R-:W-:-:S02]  /*0710*/  DMUL R24, R2, R2 ;  /* 0x0000000202187228 */ /* 0x000fc40000000000 */
[----:B------:R-:W-:Y:S01]  /*0720*/  ISETP.NE.U32.AND P0, PT, R22, 0x1, PT ;  /* 0x000000011600780c */ /* 0x000fe20003f05070 */
[----:B------:R-:W-:-:S03]  /*0730*/  IMAD.MOV.U32 R22, RZ, RZ, 0x3da8ff83 ;  /* 0x3da8ff83ff167424 */ /* 0x000fc600078e00ff */
[----:B------:R-:W-:Y:S02]  /*0740*/  FSEL R26, R26, -8.06006814911005101289e+34, !P0 ;  /* 0xf9785eba1a1a7808 */ /* 0x000fe40004000000 */
[----:B------:R-:W-:-:S06]  /*0750*/  FSEL R27, -R22, 0.11223486810922622681, !P0 ;  /* 0x3de5db65161b7808 */ /* 0x000fcc0004000100 */
[----:B--2---:R-:W-:-:S08]  /*0760*/  DFMA R8, R24, R26, R8 ;  /* 0x0000001a1808722b */ /* 0x004fd00000000008 */
[----:B------:R-:W-:-:S08]  /*0770*/  DFMA R8, R24, R8, R10 ;  /* 0x000000081808722b */ /* 0x000fd0000000000a */
[----:B---3--:R-:W-:-:S08]  /*0780*/  DFMA R8, R24, R8, R12 ;  /* 0x000000081808722b */ /* 0x008fd0000000000c */
[----:B------:R-:W-:-:S08]  /*0790*/  DFMA R8, R24, R8, R14 ;  /* 0x000000081808722b */ /* 0x000fd0000000000e */
[----:B----4-:R-:W-:-:S08]  /*07a0*/  DFMA R8, R24, R8, R16 ;  /* 0x000000081808722b */ /* 0x010fd00000000010 */
[----:B------:R-:W-:-:S08]  /*07b0*/  DFMA R8, R24, R8, R18 ;  /* 0x000000081808722b */ /* 0x000fd00000000012 */
[----:B------:R-:W-:Y:S02]  /*07c0*/  DFMA R2, R8, R2, R2 ;  /* 0x000000020802722b */ /* 0x000fe40000000002 */
[----:B------:R-:W-:-:S10]  /*07d0*/  DFMA R8, R24, R8, 1 ;  /* 0x3ff000001808742b */ /* 0x000fd40000000008 */
[----:B------:R-:W-:Y:S02]  /*07e0*/  FSEL R8, R8, R2, !P0 ;  /* 0x0000000208087208 */ /* 0x000fe40004000000 */
[----:B------:R-:W-:Y:S02]  /*07f0*/  FSEL R9, R9, R3, !P0 ;  /* 0x0000000309097208 */ /* 0x000fe40004000000 */
[----:B------:R-:W-:Y:S01]  /*0800*/  LOP3.LUT P0, RZ, R0, 0x2, RZ, 0xc0, !PT ;  /* 0x0000000200ff7812 */ /* 0x000fe2000780c0ff */
[----:B------:R-:W-:-:S03]  /*0810*/  IMAD.MOV.U32 R0, RZ, RZ, R23 ;  /* 0x000000ffff007224 */ /* 0x000fc600078e0017 */
[----:B------:R-:W-:-:S10]  /*0820*/  DADD R2, RZ, -R8 ;  /* 0x00000000ff027229 */ /* 0x000fd40000000808 */
[----:B------:R-:W-:Y:S02]  /*0830*/  FSEL R2, R8, R2, !P0 ;  /* 0x0000000208027208 */ /* 0x000fe40004000000 */
[----:B------:R-:W-:-:S06]  /*0840*/  FSEL R3, R9, R3, !P0 ;  /* 0x0000000309037208 */ /* 0x000fcc0004000000 */
[----:B------:R-:W-:Y:S01]  /*0850*/  DFMA R20, R20, R2, RZ ;  /* 0x000000021414722b */ /* 0x000fe200000000ff */
[----:B------:R-:W-:-:S10]  /*0860*/  IMAD.MOV.U32 R3, RZ, RZ, RZ ;  /* 0x000000ffff037224 */ /* 0x000fd400078e00ff */
.L_x_5:
[----:B------:R-:W-:Y:S05]  /*0870*/  BSYNC.RECONVERGENT B1 ;  /* 0x0000000000017941 */ /* 0x000fea0003800200 */
.L_x_4:
[----:B------:R-:W-:-:S04]  /*0880*/  ISETP.NE.U32.AND P0, PT, R6, R23, PT ;  /* 0x000000170600720c */ /* 0x000fc80003f05070 */
[----:B------:R-:W-:-:S13]  /*0890*/  ISETP.NE.AND.EX P0, PT, R7, RZ, PT, P0 ;  /* 0x000000ff0700720c */ /* 0x000fda0003f05300 */
[----:B------:R-:W-:Y:S05]  /*08a0*/  @!P0 BRA `(.L_x_3) ;  /* 0x0000000800148947 */ /* 0x000fea0003800000 */
.L_x_20:
[----:B------:R-:W-:Y:S01]  /*08b0*/  IMAD.MOV.U32 R2, RZ, RZ, R0 ;  /* 0x000000ffff027224 */ /* 0x000fe200078e0000 */
[----:B------:R-:W-:Y:S03]  /*08c0*/  BSSY.RECONVERGENT B1, `(.L_x_11) ;  /* 0x0000020000017945 */ /* 0x000fe60003800200 */
[----:B------:R-:W0:Y:S02]  /*08d0*/  I2F.F64.U64 R22, R2 ;  /* 0x0000000200167312 */ /* 0x000e240000301800 */
[----:B0-----:R-:W-:-:S08]  /*08e0*/  DFMA R22, R22, UR8, R4 ;  /* 0x0000000816167c2b */ /* 0x001fd00008000004 */
[----:B------:R-:W-:-:S14]  /*08f0*/  DSETP.NEU.AND P0, PT, |R22|, +INF , PT ;  /* 0x7ff000001600742a */ /* 0x000fdc0003f0d200 */
[----:B------:R-:W-:Y:S01]  /*0900*/  @!P0 DMUL R28, RZ, R22 ;  /* 0x00000016ff1c8228 */ /* 0x000fe20000000000 */
[----:B------:R-:W-:Y:S01]  /*0910*/  @!P0 IMAD.MOV.U32 R2, RZ, RZ, 0x1 ;  /* 0x00000001ff028424 */ /* 0x000fe200078e00ff */
[----:B------:R-:W-:Y:S09]  /*0920*/  @!P0 BRA `(.L_x_12) ;  /* 0x0000000000648947 */ /* 0x000ff20003800000 */
        /* <DEDUP_REMOVED lines=22> */
[----:B------:R-:W-:-:S07]  /*0a90*/  IMAD.MOV.U32 R29, RZ, RZ, R11 ;  /* 0x000000ffff1d7224 */ /* 0x000fce00078e000b */
.L_x_14:
[----:B------:R-:W-:Y:S05]  /*0aa0*/  BSYNC.RECONVERGENT B2 ;  /* 0x0000000000027941 */ /* 0x000fea0003800200 */
.L_x_13:
[----:B------:R-:W-:-:S07]  /*0ab0*/  VIADD R2, R2, 0x1 ;  /* 0x0000000102027836 */ /* 0x000fce0000000000 */
.L_x_12:
[----:B------:R-:W-:Y:S05]  /*0ac0*/  BSYNC.RECONVERGENT B1 ;  /* 0x0000000000017941 */ /* 0x000fea0003800200 */
.L_x_11:
[----:B------:R-:W-:-:S05]  /*0ad0*/  IMAD.SHL.U32 R8, R2, 0x40, RZ ;  /* 0x0000004002087824 */ /* 0x000fca00078e00ff */
[----:B------:R-:W-:-:S04]  /*0ae0*/  LOP3.LUT R8, R8, 0x40, RZ, 0xc0, !PT ;  /* 0x0000004008087812 */ /* 0x000fc800078ec0ff */
[----:B------:R-:W-:-:S05]  /*0af0*/  IADD3 R30, P0, PT, R8, UR10, RZ ;  /* 0x0000000a081e7c10 */ /* 0x000fca000ff1e0ff */
[----:B------:R-:W-:-:S05]  /*0b00*/  IMAD.X R31, RZ, RZ, UR11, P0 ;  /* 0x0000000bff1f7e24 */ /* 0x000fca00080e06ff */
[----:B------:R-:W2:Y:S04]  /*0b10*/  LDG.E.128.CONSTANT R8, desc[UR4][R30.64] ;  /* 0x000000041e087981 */ /* 0x000ea8000c1e9d00 */
[----:B------:R-:W3:Y:S04]  /*0b20*/  LDG.E.128.CONSTANT R12, desc[UR4][R30.64+0x10] ;  /* 0x000010041e0c7981 */ /* 0x000ee8000c1e9d00 */
[----:B------:R-:W4:Y:S01]  /*0b30*/  LDG.E.128.CONSTANT R16, desc[UR4][R30.64+0x20] ;  /* 0x000020041e107981 */ /* 0x000f22000c1e9d00 */
[----:B------:R-:W-:Y:S01]  /*0b40*/  LOP3.LUT R24, R2, 0x1, RZ, 0xc0, !PT ;  /* 0x0000000102187812 */ /* 0x000fe200078ec0ff */
[----:B------:R-:W-:Y:S01]  /*0b50*/  IMAD.MOV.U32 R25, RZ, RZ, 0x3da8ff83 ;  /* 0x3da8ff83ff197424 */ /* 0x000fe200078e00ff */
[----:B------:R-:W-:Y:S01]  /*0b60*/  DMUL R26, R28, R28 ;  /* 0x0000001c1c1a7228 */ /* 0x000fe20000000000 */
[----:B------:R-:W-:Y:S01]  /*0b70*/  BSSY.RECONVERGENT B1, `(.L_x_15) ;  /* 0x0000036000017945 */ /* 0x000fe20003800200 */
[----:B------:R-:W-:Y:S01]  /*0b80*/  ISETP.NE.U32.AND P0, PT, R24, 0x1, PT ;  /* 0x000000011800780c */ /* 0x000fe20003f05070 */
[----:B------:R-:W-:-:S03]  /*0b90*/  IMAD.MOV.U32 R24, RZ, RZ, 0x20fd8164 ;  /* 0x20fd8164ff187424 */ /* 0x000fc600078e00ff */
[----:B------:R-:W-:Y:S02]  /*0ba0*/  FSEL R25, -R25, 0.11223486810922622681, !P0 ;  /* 0x3de5db6519197808 */ /* 0x000fe40004000100 */
[----:B------:R-:W-:-:S06]  /*0bb0*/  FSEL R24, R24, -8.06006814911005101289e+34, !P0 ;  /* 0xf9785eba18187808 */ /* 0x000fcc0004000000 */
[----:B--2---:R-:W-:-:S08]  /*0bc0*/  DFMA R8, R26, R24, R8 ;  /* 0x000000181a08722b */ /* 0x004fd00000000008 */
[----:B------:R-:W-:-:S08]  /*0bd0*/  DFMA R8, R26, R8, R10 ;  /* 0x000000081a08722b */ /* 0x000fd0000000000a */
[----:B---3--:R-:W-:Y:S01]  /*0be0*/  DFMA R8, R26, R8, R12 ;  /* 0x000000081a08722b */ /* 0x008fe2000000000c */
[----:B------:R-:W-:-:S05]  /*0bf0*/  IADD3 R12, P1, PT, R0, 0x1, RZ ;  /* 0x00000001000c7810 */ /* 0x000fca0007f3e0ff */
[----:B------:R-:W-:Y:S02]  /*0c00*/  IMAD.X R13, RZ, RZ, R3, P1 ;  /* 0x000000ffff0d7224 */ /* 0x000fe400008e0603 */
[C---:B------:R-:W-:Y:S02]  /*0c10*/  DFMA R8, R26.reuse, R8, R14 ;  /* 0x000000081a08722b */ /* 0x040fe4000000000e */
[----:B------:R-:W0:Y:S06]  /*0c20*/  I2F.F64.U64 R24, R12 ;  /* 0x0000000c00187312 */ /* 0x000e2c0000301800 */
[----:B----4-:R-:W-:-:S08]  /*0c30*/  DFMA R8, R26, R8, R16 ;  /* 0x000000081a08722b */ /* 0x010fd00000000010 */
[----:B------:R-:W-:Y:S02]  /*0c40*/  DFMA R8, R26, R8, R18 ;  /* 0x000000081a08722b */ /* 0x000fe40000000012 */
[----:B0-----:R-:W-:-:S06]  /*0c50*/  DFMA R24, R24, UR8, R4 ;  /* 0x0000000818187c2b */ /* 0x001fcc0008000004 */
[----:B------:R-:W-:Y:S02]  /*0c60*/  DFMA R28, R8, R28, R28 ;  /* 0x0000001c081c722b */ /* 0x000fe4000000001c */
[----:B------:R-:W-:-:S10]  /*0c70*/  DFMA R8, R26, R8, 1 ;  /* 0x3ff000001a08742b */ /* 0x000fd40000000008 */
[----:B------:R-:W-:Y:S02]  /*0c80*/  FSEL R10, R8, R28, !P0 ;  /* 0x0000001c080a7208 */ /* 0x000fe40004000000 */
[----:B------:R-:W-:Y:S02]  /*0c90*/  FSEL R11, R9, R29, !P0 ;  /* 0x0000001d090b7208 */ /* 0x000fe40004000000 */
[----:B------:R-:W-:-:S04]  /*0ca0*/  LOP3.LUT P0, RZ, R2, 0x2, RZ, 0xc0, !PT ;  /* 0x0000000202ff7812 */ /* 0x000fc8000780c0ff */
[----:B------:R-:W-:-:S10]  /*0cb0*/  DADD R8, RZ, -R10 ;  /* 0x00000000ff087229 */ /* 0x000fd4000000080a */
[----:B------:R-:W-:Y:S02]  /*0cc0*/  FSEL R8, R10, R8, !P0 ;  /* 0x000000080a087208 */ /* 0x000fe40004000000 */
[----:B------:R-:W-:Y:S01]  /*0cd0*/  FSEL R9, R11, R9, !P0 ;  /* 0x000000090b097208 */ /* 0x000fe20004000000 */
[----:B------:R-:W-:-:S05]  /*0ce0*/  DSETP.NEU.AND P0, PT, |R24|, +INF , PT ;  /* 0x7ff000001800742a */ /* 0x000fca0003f0d200 */
[----:B------:R-:W-:-:S09]  /*0cf0*/  DFMA R20, R22, R8, R20 ;  /* 0x000000081614722b */ /* 0x000fd20000000014 */
        /* <DEDUP_REMOVED lines=24> */
.L_x_18:
[----:B------:R-:W-:Y:S05]  /*0e80*/  BSYNC.RECONVERGENT B2 ;  /* 0x0000000000027941 */ /* 0x000fea0003800200 */
.L_x_17:
[----:B------:R-:W-:Y:S01]  /*0e90*/  VIADD R2, R2, 0x1 ;  /* 0x0000000102027836 */ /* 0x000fe20000000000 */
[----:B------:R-:W-:Y:S06]  /*0ea0*/  BRA `(.L_x_19) ;  /* 0x0000000000087947 */ /* 0x000fec0003800000 */
.L_x_16:
[----:B------:R-:W-:Y:S01]  /*0eb0*/  DMUL R28, RZ, R24 ;  /* 0x00000018ff1c7228 */ /* 0x000fe20000000000 */
[----:B------:R-:W-:-:S10]  /*0ec0*/  IMAD.MOV.U32 R2, RZ, RZ, 0x1 ;  /* 0x00000001ff027424 */ /* 0x000fd400078e00ff */
.L_x_19:
[----:B------:R-:W-:Y:S05]  /*0ed0*/  BSYNC.RECONVERGENT B1 ;  /* 0x0000000000017941 */ /* 0x000fea0003800200 */
.L_x_15:
        /* <DEDUP_REMOVED lines=10> */
[----:B------:R-:W-:-:S02]  /*0f80*/  IADD3 R0, P1, PT, R0, 0x2, RZ ;  /* 0x0000000200007810 */ /* 0x000fc40007f3e0ff */
[----:B------:R-:W-:Y:S01]  /*0f90*/  ISETP.NE.U32.AND P0, PT, R22, 0x1, PT ;  /* 0x000000011600780c */ /* 0x000fe20003f05070 */
[----:B------:R-:W-:Y:S02]  /*0fa0*/  IMAD.MOV.U32 R22, RZ, RZ, 0x20fd8164 ;  /* 0x20fd8164ff167424 */ /* 0x000fe400078e00ff */
[----:B------:R-:W-:Y:S01]  /*0fb0*/  IMAD.X R3, RZ, RZ, R3, P1 ;  /* 0x000000ffff037224 */ /* 0x000fe200008e0603 */
[----:B------:R-:W-:Y:S02]  /*0fc0*/  FSEL R23, -R23, 0.11223486810922622681, !P0 ;  /* 0x3de5db6517177808 */ /* 0x000fe40004000100 */
[----:B------:R-:W-:-:S06]  /*0fd0*/  FSEL R22, R22, -8.06006814911005101289e+34, !P0 ;  /* 0xf9785eba16167808 */ /* 0x000fcc0004000000 */
        /* <DEDUP_REMOVED lines=10> */
[----:B------:R-:W-:-:S04]  /*1080*/  LOP3.LUT P0, RZ, R2, 0x2, RZ, 0xc0, !PT ;  /* 0x0000000202ff7812 */ /* 0x000fc8000780c0ff */
[----:B------:R-:W-:-:S10]  /*1090*/  DADD R8, RZ, -R10 ;  /* 0x00000000ff087229 */ /* 0x000fd4000000080a */
[----:B------:R-:W-:Y:S02]  /*10a0*/  FSEL R8, R10, R8, !P0 ;  /* 0x000000080a087208 */ /* 0x000fe40004000000 */
[----:B------:R-:W-:Y:S02]  /*10b0*/  FSEL R9, R11, R9, !P0 ;  /* 0x000000090b097208 */ /* 0x000fe40004000000 */
[----:B------:R-:W-:-:S04]  /*10c0*/  ISETP.GE.U32.AND P0, PT, R0, R6, PT ;  /* 0x000000060000720c */ /* 0x000fc80003f06070 */
[----:B------:R-:W-:Y:S01]  /*10d0*/  ISETP.GE.AND.EX P0, PT, R3, R7, PT, P0 ;  /* 0x000000070300720c */ /* 0x000fe20003f06300 */
[----:B------:R-:W-:-:S12]  /*10e0*/  DFMA R20, R24, R8, R20 ;  /* 0x000000081814722b */ /* 0x000fd80000000014 */
[----:B------:R-:W-:Y:S05]  /*10f0*/  @!P0 BRA `(.L_x_20) ;  /* 0xfffffff400ec8947 */ /* 0x000fea000383ffff */
.L_x_3:
[----:B------:R-:W-:Y:S05]  /*1100*/  BSYNC.RECONVERGENT B0 ;  /* 0x0000000000007941 */ /* 0x000fea0003800200 */
.L_x_2:
[----:B------:R-:W0:Y:S02]  /*1110*/  LDC.64 R2, c[0x0][0x3a0] ;  /* 0x0000e800ff027b82 */ /* 0x000e240000000a00 */
[----:B0-----:R-:W-:Y:S01]  /*1120*/  REDG.E.ADD.F64.RN.STRONG.GPU desc[UR4][R2.64], R20 ;  /* 0x00000014020079a6 */ /* 0x001fe2000c12ff04 */
[----:B------:R-:W-:Y:S05]  /*1130*/  EXIT ;  /* 0x000000000000794d */ /* 0x000fea0003800000 */
        .weak           $__internal_0_$__cuda_sm20_div_s64
        .type           $__internal_0_$__cuda_sm20_div_s64,@function
        .size           $__internal_0_$__cuda_sm20_div_s64,($_Z9integrateddxiPd$__internal_trig_reduction_slowpathd - $__internal_0_$__cuda_sm20_div_s64)
$__internal_0_$__cuda_sm20_div_s64:
[----:B------:R-:W0:Y:S01]  /*1140*/  LDC R0, c[0x0][0x398] ;  /* 0x0000e600ff007b82 */ /* 0x000e220000000800 */
[----:B------:R-:W-:Y:S02]  /*1150*/  ISETP.LE.AND P0, PT, RZ, UR5, PT ;  /* 0x00000005ff007c0c */ /* 0x000fe4000bf03270 */
[----:B0-----:R-:W-:-:S04]  /*1160*/  IADD3 R5, P1, PT, RZ, -R0, RZ ;  /* 0x80000000ff057210 */ /* 0x001fc80007f3e0ff */
[----:B------:R-:W-:Y:S01]  /*1170*/  SEL R4, R5, R0, !P0 ;  /* 0x0000000005047207 */ /* 0x000fe20004000000 */
[----:B------:R-:W-:-:S05]  /*1180*/  IMAD.X R6, RZ, RZ, ~UR5, P1 ;  /* 0x80000005ff067e24 */ /* 0x000fca00088e06ff */
[----:B------:R-:W-:-:S04]  /*1190*/  SEL R5, R6, UR5, !P0 ;  /* 0x0000000506057c07 */ /* 0x000fc8000c000000 */
[----:B------:R-:W0:Y:S08]  /*11a0*/  I2F.U64.RP R10, R4 ;  /* 0x00000004000a7312 */ /* 0x000e300000309000 */
[----:B0-----:R-:W0:Y:S02]  /*11b0*/  MUFU.RCP R10, R10 ;  /* 0x0000000a000a7308 */ /* 0x001e240000001000 */
[----:B0-----:R-:W-:-:S06]  /*11c0*/  VIADD R8, R10, 0x1ffffffe ;  /* 0x1ffffffe0a087836 */ /* 0x001fcc0000000000 */
[----:B------:R-:W0:Y:S02]  /*11d0*/  F2I.U64.TRUNC R8, R8 ;  /* 0x0000000800087311 */ /* 0x000e24000020d800 */
[----:B0-----:R-:W-:-:S04]  /*11e0*/  IMAD.WIDE.U32 R6, R8, R4, RZ ;  /* 0x0000000408067225 */ /* 0x001fc800078e00ff */
[----:B------:R-:W-:Y:S01]  /*11f0*/  IMAD R7, R8, R5, R7 ;  /* 0x0000000508077224 */ /* 0x000fe200078e0207 */
[----:B------:R-:W-:-:S03]  /*1200*/  IADD3 R11, P0, PT, RZ, -R6, RZ ;  /* 0x80000006ff0b7210 */ /* 0x000fc60007f1e0ff */
[----:B------:R-:W-:Y:S02]  /*1210*/  IMAD R7, R9, R4, R7 ;  /* 0x0000000409077224 */ /* 0x000fe400078e0207 */
[----:B------:R-:W-:-:S04]  /*1220*/  IMAD.HI.U32 R6, R8, R11, RZ ;  /* 0x0000000b08067227 */ /* 0x000fc800078e00ff */
[----:B------:R-:W-:Y:S02]  /*1230*/  IMAD.X R13, RZ, RZ, ~R7, P0 ;  /* 0x000000ffff0d7224 */ /* 0x000fe400000e0e07 */
[----:B------:R-:W-:Y:S02]  /*1240*/  IMAD.MOV.U32 R7, RZ, RZ, R8 ;  /* 0x000000ffff077224 */ /* 0x000fe400078e0008 */
[-C--:B------:R-:W-:Y:S02]  /*1250*/  IMAD R15, R9, R13.reuse, RZ ;  /* 0x0000000d090f7224 */ /* 0x080fe400078e02ff */
[----:B------:R-:W-:-:S04]  /*1260*/  IMAD.WIDE.U32 R6, P0, R8, R13, R6 ;  /* 0x0000000d08067225 */ /* 0x000fc80007800006 */
[----:B------:R-:W-:-:S04]  /*1270*/  IMAD.HI.U32 R13, R9, R13, RZ ;  /* 0x0000000d090d7227 */ /* 0x000fc800078e00ff */
[----:B------:R-:W-:-:S04]  /*1280*/  IMAD.HI.U32 R6, P1, R9, R11, R6 ;  /* 0x0000000b09067227 */ /* 0x000fc80007820006 */
[----:B------:R-:W-:Y:S01]  /*1290*/  IMAD.X R10, R13, 0x1, R9, P0 ;  /* 0x000000010d0a7824 */ /* 0x000fe200000e0609 */
[----:B------:R-:W-:Y:S02]  /*12a0*/  IADD3 R11, P2, PT, R15, R6, RZ ;  /* 0x000000060f0b7210 */ /* 0x000fe40007f5e0ff */
[----:B------:R-:W0:Y:S02]  /*12b0*/  LDC.64 R6, c[0x0][0x390] ;  /* 0x0000e400ff067b82 */ /* 0x000e240000000a00 */
[----:B------:R-:W-:Y:S01]  /*12c0*/  IADD3.X R13, PT, PT, RZ, RZ, R10, P2, P1 ;  /* 0x000000ffff0d7210 */ /* 0x000fe200017e240a */
[----:B------:R-:W-:-:S04]  /*12d0*/  IMAD.WIDE.U32 R8, R11, R4, RZ ;  /* 0x000000040b087225 */ /* 0x000fc800078e00ff */
[----:B------:R-:W-:Y:S01]  /*12e0*/  IMAD R9, R11, R5, R9 ;  /* 0x000000050b097224 */ /* 0x000fe200078e0209 */
[----:B------:R-:W-:-:S03]  /*12f0*/  IADD3 R15, P0, PT, RZ, -R8, RZ ;  /* 0x80000008ff0f7210 */ /* 0x000fc60007f1e0ff */
[----:B------:R-:W-:Y:S02]  /*1300*/  IMAD R9, R13, R4, R9 ;  /* 0x000000040d097224 */ /* 0x000fe400078e0209 */
[----:B------:R-:W-:-:S04]  /*1310*/  IMAD.HI.U32 R10, R11, R15, RZ ;  /* 0x0000000f0b0a7227 */ /* 0x000fc800078e00ff */
[----:B------:R-:W-:-:S04]  /*1320*/  IMAD.X R8, RZ, RZ, ~R9, P0 ;  /* 0x000000ffff087224 */ /* 0x000fc800000e0e09 */
[----:B------:R-:W-:Y:S01]  /*1330*/  IMAD.WIDE.U32 R10, P0, R11, R8, R10 ;  /* 0x000000080b0a7225 */ /* 0x000fe2000780000a */
[----:B0-----:R-:W-:Y:S02]  /*1340*/  ISETP.GE.AND P3, PT, R7, RZ, PT ;  /* 0x000000ff0700720c */ /* 0x001fe40003f66270 */
[----:B------:R-:W-:Y:S01]  /*1350*/  IADD3 R9, P4, PT, RZ, -R6, RZ ;  /* 0x80000006ff097210 */ /* 0x000fe20007f9e0ff */
[----:B------:R-:W-:-:S03]  /*1360*/  IMAD.HI.U32 R11, P1, R13, R15, R10 ;  /* 0x0000000f0d0b7227 */ /* 0x000fc6000782000a */
[----:B------:R-:W-:Y:S01]  /*1370*/  SEL R6, R9, R6, !P3 ;  /* 0x0000000609067207 */ /* 0x000fe20005800000 */
[CC--:B------:R-:W-:Y:S02]  /*1380*/  IMAD R10, R13.reuse, R8.reuse, RZ ;  /* 0x000000080d0a7224 */ /* 0x0c0fe400078e02ff */
[----:B------:R-:W-:-:S03]  /*1390*/  IMAD.HI.U32 R8, R13, R8, RZ ;  /* 0x000000080d087227 */ /* 0x000fc600078e00ff */
[----:B------:R-:W-:Y:S01]  /*13a0*/  IADD3 R11, P2, PT, R10, R11, RZ ;  /* 0x0000000b0a0b7210 */ /* 0x000fe20007f5e0ff */
[----:B------:R-:W-:Y:S02]  /*13b0*/  IMAD.X R12, RZ, RZ, ~R7, P4 ;  /* 0x000000ffff0c7224 */ /* 0x000fe400020e0e07 */
[----:B------:R-:W-:Y:S02]  /*13c0*/  IMAD.X R13, R8, 0x1, R13, P0 ;  /* 0x00000001080d7824 */ /* 0x000fe400000e060d */
[----:B------:R-:W-:Y:S01]  /*13d0*/  IMAD.HI.U32 R8, R11, R6, RZ ;  /* 0x000000060b087227 */ /* 0x000fe200078e00ff */
[----:B------:R-:W-:Y:S02]  /*13e0*/  SEL R12, R12, R7, !P3 ;  /* 0x000000070c0c7207 */ /* 0x000fe40005800000 */
[----:B------:R-:W-:Y:S01]  /*13f0*/  IADD3.X R13, PT, PT, RZ, RZ, R13, P2, P1 ;  /* 0x000000ffff0d7210 */ /* 0x000fe200017e240d */
[----:B------:R-:W-:Y:S01]  /*1400*/  IMAD.MOV.U32 R9, RZ, RZ, RZ ;  /* 0x000000ffff097224 */ /* 0x000fe200078e00ff */
[----:B------:R-:W-:Y:S01]  /*1410*/  LOP3.LUT R7, R7, UR5, RZ, 0x3c, !PT ;  /* 0x0000000507077c12 */ /* 0x000fe2000f8e3cff */
[----:B------:R-:W-:-:S04]  /*1420*/  IMAD.WIDE.U32 R8, R11, R12, R8 ;  /* 0x0000000c0b087225 */ /* 0x000fc800078e0008 */
[C---:B------:R-:W-:Y:S02]  /*1430*/  IMAD R11, R13.reuse, R12, RZ ;  /* 0x0000000c0d0b7224 */ /* 0x040fe400078e02ff */
[----:B------:R-:W-:-:S04]  /*1440*/  IMAD.HI.U32 R8, P0, R13, R6, R8 ;  /* 0x000000060d087227 */ /* 0x000fc80007800008 */
[----:B------:R-:W-:Y:S01]  /*1450*/  IMAD.HI.U32 R10, R13, R12, RZ ;  /* 0x0000000c0d0a7227 */ /* 0x000fe200078e00ff */
[----:B------:R-:W-:-:S03]  /*1460*/  IADD3 R11, P1, PT, R11, R8, RZ ;  /* 0x000000080b0b7210 */ /* 0x000fc60007f3e0ff */
[----:B------:R-:W-:Y:S02]  /*1470*/  IMAD.X R10, RZ, RZ, R10, P0 ;  /* 0x000000ffff0a7224 */ /* 0x000fe400000e060a */
[----:B------:R-:W-:-:S04]  /*1480*/  IMAD.WIDE.U32 R8, R11, R4, RZ ;  /* 0x000000040b087225 */ /* 0x000fc800078e00ff */
[----:B------:R-:W-:Y:S01]  /*1490*/  IMAD.X R13, RZ, RZ, R10, P1 ;  /* 0x000000ffff0d7224 */ /* 0x000fe200008e060a */
[----:B------:R-:W-:Y:S01]  /*14a0*/  IADD3 R17, P1, PT, -R8, R6, RZ ;  /* 0x0000000608117210 */ /* 0x000fe20007f3e1ff */
[C---:B------:R-:W-:Y:S01]  /*14b0*/  IMAD R9, R11.reuse, R5, R9 ;  /* 0x000000050b097224 */ /* 0x040fe200078e0209 */
[----:B------:R-:W-:Y:S02]  /*14c0*/  IADD3 R6, P2, PT, R11, 0x1, RZ ;  /* 0x000000010b067810 */ /* 0x000fe40007f5e0ff */
[-C--:B------:R-:W-:Y:S01]  /*14d0*/  ISETP.GE.U32.AND P0, PT, R17, R4.reuse, PT ;  /* 0x000000041100720c */ /* 0x080fe20003f06070 */
[-C--:B------:R-:W-:Y:S02]  /*14e0*/  IMAD R9, R13, R4.reuse, R9 ;  /* 0x000000040d097224 */ /* 0x080fe400078e0209 */
[----:B------:R-:W-:Y:S02]  /*14f0*/  IMAD.X R8, RZ, RZ, R13, P2 ;  /* 0x000000ffff087224 */ /* 0x000fe400010e060d */
[----:B------:R-:W-:Y:S01]  /*1500*/  IMAD.X R19, R12, 0x1, ~R9, P1 ;  /* 0x000000010c137824 */ /* 0x000fe200008e0e09 */
[----:B------:R-:W-:-:S04]  /*1510*/  IADD3 R9, P1, PT, R17, -R4, RZ ;  /* 0x8000000411097210 */ /* 0x000fc80007f3e0ff */
[C---:B------:R-:W-:Y:S01]  /*1520*/  ISETP.GE.U32.AND.EX P0, PT, R19.reuse, R5, PT, P0 ;  /* 0x000000051300720c */ /* 0x040fe20003f06100 */
[----:B------:R-:W-:-:S03]  /*1530*/  IMAD.X R15, R19, 0x1, ~R5, P1 ;  /* 0x00000001130f7824 */ /* 0x000fc600008e0e05 */
[----:B------:R-:W-:Y:S02]  /*1540*/  SEL R9, R9, R17, P0 ;  /* 0x0000001109097207 */ /* 0x000fe40000000000 */
[----:B------:R-:W-:Y:S02]  /*1550*/  SEL R11, R6, R11, P0 ;  /* 0x0000000b060b7207 */ /* 0x000fe40000000000 */
[----:B------:R-:W-:Y:S02]  /*1560*/  SEL R15, R15, R19, P0 ;  /* 0x000000130f0f7207 */ /* 0x000fe40000000000 */
[----:B------:R-:W-:Y:S02]  /*1570*/  ISETP.GE.U32.AND P1, PT, R9, R4, PT ;  /* 0x000000040900720c */ /* 0x000fe40003f26070 */
[----:B------:R-:W-:Y:S02]  /*1580*/  SEL R13, R8, R13, P0 ;  /* 0x0000000d080d7207 */ /* 0x000fe40000000000 */
[----:B------:R-:W-:-:S02]  /*1590*/  IADD3 R6, P2, PT, R11, 0x1, RZ ;  /* 0x000000010b067810 */ /* 0x000fc40007f5e0ff */
[----:B------:R-:W-:Y:S02]  /*15a0*/  ISETP.GE.U32.AND.EX P0, PT, R15, R5, PT, P1 ;  /* 0x000000050f00720c */ /* 0x000fe40003f06110 */
[----:B------:R-:W-:Y:S01]  /*15b0*/  ISETP.GE.AND P1, PT, R7, RZ, PT ;  /* 0x000000ff0700720c */ /* 0x000fe20003f26270 */
[----:B------:R-:W-:Y:S01]  /*15c0*/  IMAD.X R4, RZ, RZ, R13, P2 ;  /* 0x000000ffff047224 */ /* 0x000fe200010e060d */
[----:B------:R-:W-:-:S04]  /*15d0*/  SEL R6, R6, R11, P0 ;  /* 0x0000000b06067207 */ /* 0x000fc80000000000 */
[----:B------:R-:W-:Y:S02]  /*15e0*/  SEL R4, R4, R13, P0 ;  /* 0x0000000d04047207 */ /* 0x000fe40000000000 */
[-C--:B------:R-:W-:Y:S02]  /*15f0*/  IADD3 R5, P2, PT, RZ, -R6.reuse, RZ ;  /* 0x80000006ff057210 */ /* 0x080fe40007f5e0ff */
[----:B------:R-:W-:Y:S02]  /*1600*/  ISETP.NE.U32.AND P0, PT, R0, RZ, PT ;  /* 0x000000ff0000720c */ /* 0x000fe40003f05070 */
[----:B------:R-:W-:Y:S01]  /*1610*/  SEL R6, R5, R6, !P1 ;  /* 0x0000000605067207 */ /* 0x000fe20004800000 */
[----:B------:R-:W-:Y:S01]  /*1620*/  IMAD.X R7, RZ, RZ, ~R4, P2 ;  /* 0x000000ffff077224 */ /* 0x000fe200010e0e04 */
[----:B------:R-:W-:Y:S01]  /*1630*/  ISETP.NE.AND.EX P0, PT, RZ, UR5, PT, P0 ;  /* 0x00000005ff007c0c */ /* 0x000fe2000bf05300 */
[----:B------:R-:W-:-:S03]  /*1640*/  IMAD.MOV.U32 R5, RZ, RZ, 0x0 ;  /* 0x00000000ff057424 */ /* 0x000fc600078e00ff */
[----:B------:R-:W-:Y:S01]  /*1650*/  SEL R7, R7, R4, !P1 ;  /* 0x0000000407077207 */ /* 0x000fe20004800000 */
[----:B------:R-:W-:Y:S01]  /*1660*/  IMAD.MOV.U32 R4, RZ, RZ, R2 ;  /* 0x000000ffff047224 */ /* 0x000fe200078e0002 */
[----:B------:R-:W-:Y:S02]  /*1670*/  SEL R6, R6, 0xffffffff, P0 ;  /* 0xffffffff06067807 */ /* 0x000fe40000000000 */
[----:B------:R-:W-:Y:S01]  /*1680*/  SEL R7, R7, 0xffffffff, P0 ;  /* 0xffffffff07077807 */ /* 0x000fe20000000000 */
[----:B------:R-:W-:Y:S06]  /*1690*/  RET.REL.NODEC R4 `(_Z9integrateddxiPd) ;  /* 0xffffffe804587950 */ /* 0x000fec0003c3ffff */
        .type           $_Z9integrateddxiPd$__internal_trig_reduction_slowpathd,@function
        .size           $_Z9integrateddxiPd$__internal_trig_reduction_slowpathd,(.L_x_30 - $_Z9integrateddxiPd$__internal_trig_reduction_slowpathd)
$_Z9integrateddxiPd$__internal_trig_reduction_slowpathd:
[----:B------:R-:W-:Y:S01]  /*16a0*/  SHF.R.U32.HI R27, RZ, 0x14, R19 ;  /* 0x00000014ff1b7819 */ /* 0x000fe20000011613 */
[----:B------:R-:W-:-:S03]  /*16b0*/  IMAD.MOV.U32 R8, RZ, RZ, RZ ;  /* 0x000000ffff087224 */ /* 0x000fc600078e00ff */
[----:B------:R-:W-:-:S04]  /*16c0*/  LOP3.LUT R2, R27, 0x7ff, RZ, 0xc0, !PT ;  /* 0x000007ff1b027812 */ /* 0x000fc800078ec0ff */
[----:B------:R-:W-:-:S13]  /*16d0*/  ISETP.NE.AND P0, PT, R2, 0x7ff, PT ;  /* 0x000007ff0200780c */ /* 0x000fda0003f05270 */
[----:B------:R-:W-:Y:S05]  /*16e0*/  @!P0 BRA `(.L_x_21) ;  /* 0x0000000800488947 */ /* 0x000fea0003800000 */
[----:B------:R-:W-:Y:S01]  /*16f0*/  VIADD R8, R2, 0xfffffc00 ;  /* 0xfffffc0002087836 */ /* 0x000fe20000000000 */
[----:B------:R-:W-:Y:S01]  /*1700*/  BSSY.RECONVERGENT B4, `(.L_x_22) ;  /* 0x000002f000047945 */ /* 0x000fe20003800200 */
[----:B------:R-:W-:-:S03]  /*1710*/  CS2R R14, SRZ ;  /* 0x00000000000e7805 */ /* 0x000fc6000001ff00 */
[----:B------:R-:W-:Y:S02]  /*1720*/  SHF.R.U32.HI R2, RZ, 0x6, R8 ;  /* 0x00000006ff027819 */ /* 0x000fe40000011608 */
[----:B------:R-:W-:Y:S02]  /*1730*/  ISETP.GE.U32.AND P0, PT, R8, 0x80, PT ;  /* 0x000000800800780c */ /* 0x000fe40003f06070 */
[C---:B------:R-:W-:Y:S02]  /*1740*/  IADD3 R11, PT, PT, -R2.reuse, 0x13, RZ ;  /* 0x00000013020b7810 */ /* 0x040fe40007ffe1ff */
[----:B------:R-:W-:Y:S02]  /*1750*/  IADD3 R8, PT, PT, -R2, 0xf, RZ ;  /* 0x0000000f02087810 */ /* 0x000fe40007ffe1ff */
[----:B------:R-:W-:-:S04]  /*1760*/  SEL R11, R11, 0x12, P0 ;  /* 0x000000120b0b7807 */ /* 0x000fc80000000000 */
[----:B------:R-:W-:-:S13]  /*1770*/  ISETP.GE.AND P0, PT, R8, R11, PT ;  /* 0x0000000b0800720c */ /* 0x000fda0003f06270 */
[----:B------:R-:W-:Y:S05]  /*1780*/  @P0 BRA `(.L_x_23) ;  /* 0x0000000000980947 */ /* 0x000fea0003800000 */
[----:B------:R-:W0:Y:S01]  /*1790*/  LDC.64 R28, c[0x0][0x358] ;  /* 0x0000d600ff1c7b82 */ /* 0x000e220000000a00 */
[C---:B------:R-:W-:Y:S01]  /*17a0*/  SHF.L.U64.HI R12, R10.reuse, 0xb, R19 ;  /* 0x0000000b0a0c7819 */ /* 0x040fe20000010213 */
[----:B------:R-:W-:Y:S01]  /*17b0*/  BSSY.RECONVERGENT B5, `(.L_x_24) ;  /* 0x0000022000057945 */ /* 0x000fe20003800200 */
[----:B------:R-:W-:Y:S01]  /*17c0*/  IMAD.SHL.U32 R9, R10, 0x800, RZ ;  /* 0x000008000a097824 */ /* 0x000fe200078e00ff */
[----:B------:R-:W-:Y:S01]  /*17d0*/  IADD3 R16, PT, PT, RZ, -R2, -R11 ;  /* 0x80000002ff107210 */ /* 0x000fe20007ffe80b */
[----:B------:R-:W-:Y:S01]  /*17e0*/  IMAD.MOV.U32 R10, RZ, RZ, RZ ;  /* 0x000000ffff0a7224 */ /* 0x000fe200078e00ff */
[----:B------:R-:W-:Y:S02]  /*17f0*/  CS2R R14, SRZ ;  /* 0x00000000000e7805 */ /* 0x000fe4000001ff00 */
[----:B------:R-:W-:-:S07]  /*1800*/  LOP3.LUT R12, R12, 0x80000000, RZ, 0xfc, !PT ;  /* 0x800000000c0c7812 */ /* 0x000fce00078efcff */
.L_x_25:
[----:B------:R-:W1:Y:S01]  /*1810*/  LDC.64 R30, c[0x4][RZ] ;  /* 0x01000000ff1e7b82 */ /* 0x000e620000000a00 */
[----:B0-----:R-:W-:Y:S02]  /*1820*/  R2UR UR6, R28 ;  /* 0x000000001c0672ca */ /* 0x001fe400000e0000 */
[----:B------:R-:W-:Y:S01]  /*1830*/  R2UR UR7, R29 ;  /* 0x000000001d0772ca */ /* 0x000fe200000e0000 */
[----:B-1----:R-:W-:-:S12]  /*1840*/  IMAD.WIDE R30, R8, 0x8, R30 ;  /* 0x00000008081e7825 */ /* 0x002fd800078e021e */
[----:B------:R-:W2:Y:S01]  /*1850*/  LDG.E.64.CONSTANT R30, desc[UR6][R30.64] ;  /* 0x000000061e1e7981 */ /* 0x000ea2000c1e9b00 */
[----:B------:R-:W-:Y:S02]  /*1860*/  IMAD.MOV.U32 R32, RZ, RZ, R14 ;  /* 0x000000ffff207224 */ /* 0x000fe400078e000e */
[----:B------:R-:W-:Y:S02]  /*1870*/  IMAD.MOV.U32 R33, RZ, RZ, R15 ;  /* 0x000000ffff217224 */ /* 0x000fe400078e000f */
[----:B------:R-:W-:Y:S02]  /*1880*/  IMAD R17, R10, 0x8, R1 ;  /* 0x000000080a117824 */ /* 0x000fe400078e0201 */
[----:B------:R-:W-:Y:S02]  /*1890*/  VIADD R16, R16, 0x1 ;  /* 0x0000000110107836 */ /* 0x000fe40000000000 */
[----:B------:R-:W-:Y:S02]  /*18a0*/  VIADD R10, R10, 0x1 ;  /* 0x000000010a0a7836 */ /* 0x000fe40000000000 */
[----:B------:R-:W-:-:S02]  /*18b0*/  VIADD R8, R8, 0x1 ;  /* 0x0000000108087836 */ /* 0x000fc40000000000 */
[----:B--2---:R-:W-:-:S04]  /*18c0*/  IMAD.WIDE.U32 R32, P2, R30, R9, R32 ;  /* 0x000000091e207225 */ /* 0x004fc80007840020 */
[-C--:B------:R-:W-:Y:S02]  /*18d0*/  IMAD R14, R30, R12.reuse, RZ ;  /* 0x0000000c1e0e7224 */ /* 0x080fe400078e02ff */
[C---:B------:R-:W-:Y:S02]  /*18e0*/  IMAD R13, R31.reuse, R9, RZ ;  /* 0x000000091f0d7224 */ /* 0x040fe400078e02ff */
[----:B------:R-:W-:Y:S01]  /*18f0*/  IMAD.HI.U32 R15, R31, R12, RZ ;  /* 0x0000000c1f0f7227 */ /* 0x000fe200078e00ff */
[----:B------:R-:W-:-:S04]  /*1900*/  IADD3 R14, P0, PT, R14, R33, RZ ;  /* 0x000000210e0e7210 */ /* 0x000fc80007f1e0ff */
[----:B------:R-:W-:Y:S01]  /*1910*/  IADD3 R33, P1, PT, R13, R14, RZ ;  /* 0x0000000e0d217210 */ /* 0x000fe20007f3e0ff */
[----:B------:R-:W-:-:S04]  /*1920*/  IMAD.HI.U32 R14, R30, R12, RZ ;  /* 0x0000000c1e0e7227 */ /* 0x000fc800078e00ff */
[----:B------:R-:W-:Y:S01]  /*1930*/  IMAD.X R14, RZ, RZ, R14, P2 ;  /* 0x000000ffff0e7224 */ /* 0x000fe200010e060e */
[----:B------:R1:W-:Y:S01]  /*1940*/  STL.64 [R17], R32 ;  /* 0x0000002011007387 */ /* 0x0003e20000100a00 */
[----:B------:R-:W-:-:S05]  /*1950*/  IMAD.HI.U32 R13, R31, R9, RZ ;  /* 0x000000091f0d7227 */ /* 0x000fca00078e00ff */
[----:B------:R-:W-:Y:S01]  /*1960*/  IADD3.X R13, P0, PT, R13, R14, RZ, P0, !PT ;  /* 0x0000000e0d0d7210 */ /* 0x000fe2000071e4ff */
[----:B------:R-:W-:-:S04]  /*1970*/  IMAD R14, R31, R12, RZ ;  /* 0x0000000c1f0e7224 */ /* 0x000fc800078e02ff */
[----:B------:R-:W-:Y:S01]  /*1980*/  IMAD.X R15, RZ, RZ, R15, P0 ;  /* 0x000000ffff0f7224 */ /* 0x000fe200000e060f */
[----:B------:R-:W-:Y:S02]  /*1990*/  ISETP.NE.AND P0, PT, R16, -0xf, PT ;  /* 0xfffffff11000780c */ /* 0x000fe40003f05270 */
[----:B------:R-:W-:-:S05]  /*19a0*/  IADD3.X R14, P1, PT, R14, R13, RZ, P1, !PT ;  /* 0x0000000d0e0e7210 */ /* 0x000fca0000f3e4ff */
[----:B------:R-:W-:-:S06]  /*19b0*/  IMAD.X R15, RZ, RZ, R15, P1 ;  /* 0x000000ffff0f7224 */ /* 0x000fcc00008e060f */
[----:B-1----:R-:W-:Y:S05]  /*19c0*/  @P0 BRA `(.L_x_25) ;  /* 0xfffffffc00900947 */ /* 0x002fea000383ffff */
[----:B------:R-:W-:Y:S05]  /*19d0*/  BSYNC.RECONVERGENT B5 ;  /* 0x0000000000057941 */ /* 0x000fea0003800200 */
.L_x_24:
[----:B------:R-:W-:-:S07]  /*19e0*/  IMAD.MOV.U32 R8, RZ, RZ, R11 ;  /* 0x000000ffff087224 */ /* 0x000fce00078e000b */
.L_x_23:
[----:B------:R-:W-:Y:S05]  /*19f0*/  BSYNC.RECONVERGENT B4 ;  /* 0x0000000000047941 */ /* 0x000fea0003800200 */
.L_x_22:
[----:B------:R-:W-:Y:S01]  /*1a00*/  LOP3.LUT P0, R27, R27, 0x3f, RZ, 0xc0, !PT ;  /* 0x0000003f1b1b7812 */ /* 0x000fe2000780c0ff */
[----:B------:R-:W-:-:S04]  /*1a10*/  IMAD.IADD R2, R2, 0x1, R8 ;  /* 0x0000000102027824 */ /* 0x000fc800078e0208 */
[----:B------:R-:W-:-:S05]  /*1a20*/  IMAD.U32 R29, R2, 0x8, R1 ;  /* 0x00000008021d7824 */ /* 0x000fca00078e0001 */
[----:B------:R0:W-:Y:S04]  /*1a30*/  STL.64 [R29+-0x78], R14 ;  /* 0xffff880e1d007387 */ /* 0x0001e80000100a00 */
[----:B------:R-:W2:Y:S04]  /*1a40*/  @P0 LDL.64 R12, [R1+0x8] ;  /* 0x00000800010c0983 */ /* 0x000ea80000100a00 */
[----:B------:R-:W3:Y:S04]  /*1a50*/  LDL.64 R10, [R1+0x10] ;  /* 0x00001000010a7983 */ /* 0x000ee80000100a00 */
[----:B------:R-:W4:Y:S01]  /*1a60*/  LDL.64 R8, [R1+0x18] ;  /* 0x0000180001087983 */ /* 0x000f220000100a00 */
[----:B------:R-:W-:Y:S01]  /*1a70*/  BSSY.RECONVERGENT B4, `(.L_x_26) ;  /* 0x0000035000047945 */ /* 0x000fe20003800200 */
[----:B--2---:R-:W-:-:S02]  /*1a80*/  @P0 SHF.R.U64 R17, R12, 0x1, R13 ;  /* 0x000000010c110819 */ /* 0x004fc4000000120d */
[----:B------:R-:W-:Y:S02]  /*1a90*/  @P0 SHF.R.U32.HI R12, RZ, 0x1, R13 ;  /* 0x00000001ff0c0819 */ /* 0x000fe4000001160d */
[----:B------:R-:W-:Y:S02]  /*1aa0*/  @P0 LOP3.LUT R13, R27, 0x3f, RZ, 0x3c, !PT ;  /* 0x0000003f1b0d0812 */ /* 0x000fe400078e3cff */
[--C-:B---3--:R-:W-:Y:S02]  /*1ab0*/  @P0 SHF.R.U32.HI R2, RZ, 0x1, R11.reuse ;  /* 0x00000001ff020819 */ /* 0x108fe4000001160b */
[C---:B------:R-:W-:Y:S02]  /*1ac0*/  @P0 SHF.R.U64 R18, R10.reuse, 0x1, R11 ;  /* 0x000000010a120819 */ /* 0x040fe4000000120b */
[----:B------:R-:W-:Y:S02]  /*1ad0*/  @P0 SHF.L.U32 R16, R10, R27, RZ ;  /* 0x0000001b0a100219 */ /* 0x000fe400000006ff */
[----:B------:R-:W-:-:S02]  /*1ae0*/  @P0 SHF.R.U64 R17, R17, R13, R12 ;  /* 0x0000000d11110219 */ /* 0x000fc4000000120c */
[----:B0-----:R-:W-:Y:S02]  /*1af0*/  @P0 SHF.L.U64.HI R14, R10, R27, R11 ;  /* 0x0000001b0a0e0219 */ /* 0x001fe4000001020b */
[----:B------:R-:W-:Y:S02]  /*1b00*/  @P0 SHF.R.U32.HI R15, RZ, R13, R12 ;  /* 0x0000000dff0f0219 */ /* 0x000fe4000001160c */
[----:B----4-:R-:W-:Y:S02]  /*1b10*/  @P0 SHF.L.U32 R12, R8, R27, RZ ;  /* 0x0000001b080c0219 */ /* 0x010fe400000006ff */
[----:B------:R-:W-:Y:S02]  /*1b20*/  @P0 SHF.R.U64 R29, R18, R13, R2 ;  /* 0x0000000d121d0219 */ /* 0x000fe40000001202 */
[----:B------:R-:W-:Y:S02]  /*1b30*/  @P0 LOP3.LUT R10, R16, R17, RZ, 0xfc, !PT ;  /* 0x00000011100a0212 */ /* 0x000fe400078efcff */
[----:B------:R-:W-:-:S02]  /*1b40*/  @P0 LOP3.LUT R11, R14, R15, RZ, 0xfc, !PT ;  /* 0x0000000f0e0b0212 */ /* 0x000fc400078efcff */
[----:B------:R-:W-:Y:S02]  /*1b50*/  @P0 SHF.L.U64.HI R27, R8, R27, R9 ;  /* 0x0000001b081b0219 */ /* 0x000fe40000010209 */
[----:B------:R-:W-:Y:S01]  /*1b60*/  @P0 LOP3.LUT R8, R12, R29, RZ, 0xfc, !PT ;  /* 0x0000001d0c080212 */ /* 0x000fe200078efcff */
[C---:B------:R-:W-:Y:S01]  /*1b70*/  IMAD.SHL.U32 R12, R10.reuse, 0x4, RZ ;  /* 0x000000040a0c7824 */ /* 0x040fe200078e00ff */
[----:B------:R-:W-:Y:S02]  /*1b80*/  @P0 SHF.R.U32.HI R2, RZ, R13, R2 ;  /* 0x0000000dff020219 */ /* 0x000fe40000011602 */
[----:B------:R-:W-:Y:S02]  /*1b90*/  SHF.L.U64.HI R10, R10, 0x2, R11 ;  /* 0x000000020a0a7819 */ /* 0x000fe4000001020b */
[----:B------:R-:W-:Y:S02]  /*1ba0*/  @P0 LOP3.LUT R9, R27, R2, RZ, 0xfc, !PT ;  /* 0x000000021b090212 */ /* 0x000fe400078efcff */
[----:B------:R-:W-:-:S02]  /*1bb0*/  SHF.L.W.U32.HI R11, R11, 0x2, R8 ;  /* 0x000000020b0b7819 */ /* 0x000fc40000010e08 */
[----:B------:R-:W-:Y:S02]  /*1bc0*/  IADD3 RZ, P0, PT, RZ, -R12, RZ ;  /* 0x8000000cffff7210 */ /* 0x000fe40007f1e0ff */
[----:B------:R-:W-:Y:S02]  /*1bd0*/  LOP3.LUT R13, RZ, R10, RZ, 0x33, !PT ;  /* 0x0000000aff0d7212 */ /* 0x000fe400078e33ff */
[----:B------:R-:W-:Y:S02]  /*1be0*/  SHF.L.W.U32.HI R8, R8, 0x2, R9 ;  /* 0x0000000208087819 */ /* 0x000fe40000010e09 */
[----:B------:R-:W-:Y:S02]  /*1bf0*/  LOP3.LUT R2, RZ, R11, RZ, 0x33, !PT ;  /* 0x0000000bff027212 */ /* 0x000fe400078e33ff */
[----:B------:R-:W-:Y:S02]  /*1c00*/  IADD3.X R13, P0, PT, RZ, R13, RZ, P0, !PT ;  /* 0x0000000dff0d7210 */ /* 0x000fe4000071e4ff */
[----:B------:R-:W-:-:S02]  /*1c10*/  LOP3.LUT R15, RZ, R8, RZ, 0x33, !PT ;  /* 0x00000008ff0f7212 */ /* 0x000fc400078e33ff */
[----:B------:R-:W-:Y:S02]  /*1c20*/  IADD3.X R14, P1, PT, RZ, R2, RZ, P0, !PT ;  /* 0x00000002ff0e7210 */ /* 0x000fe4000073e4ff */
[----:B------:R-:W-:-:S03]  /*1c30*/  ISETP.GT.U32.AND P2, PT, R11, -0x1, PT ;  /* 0xffffffff0b00780c */ /* 0x000fc60003f44070 */
[----:B------:R-:W-:Y:S01]  /*1c40*/  IMAD.X R15, RZ, RZ, R15, P1 ;  /* 0x000000ffff0f7224 */ /* 0x000fe200008e060f */
[----:B------:R-:W-:-:S04]  /*1c50*/  ISETP.GT.AND.EX P0, PT, R8, -0x1, PT, P2 ;  /* 0xffffffff0800780c */ /* 0x000fc80003f04320 */
[----:B------:R-:W-:Y:S02]  /*1c60*/  SEL R2, R8, R15, P0 ;  /* 0x0000000f08027207 */ /* 0x000fe40000000000 */
[----:B------:R-:W-:Y:S02]  /*1c70*/  SEL R15, R11, R14, P0 ;  /* 0x0000000e0b0f7207 */ /* 0x000fe40000000000 */
[----:B------:R-:W-:Y:S02]  /*1c80*/  ISETP.NE.U32.AND P1, PT, R2, RZ, PT ;  /* 0x000000ff0200720c */ /* 0x000fe40003f25070 */
[----:B------:R-:W-:Y:S02]  /*1c90*/  SEL R13, R10, R13, P0 ;  /* 0x0000000d0a0d7207 */ /* 0x000fe40000000000 */
[----:B------:R-:W-:Y:S01]  /*1ca0*/  SEL R11, R15, R2, !P1 ;  /* 0x000000020f0b7207 */ /* 0x000fe20004800000 */
[----:B------:R-:W-:-:S05]  /*1cb0*/  @!P0 IMAD.MOV R12, RZ, RZ, -R12 ;  /* 0x000000ffff0c8224 */ /* 0x000fca00078e0a0c */
[----:B------:R-:W0:Y:S02]  /*1cc0*/  FLO.U32 R11, R11 ;  /* 0x0000000b000b7300 */ /* 0x000e2400000e0000 */
[C---:B0-----:R-:W-:Y:S02]  /*1cd0*/  IADD3 R16, PT, PT, -R11.reuse, 0x1f, RZ ;  /* 0x0000001f0b107810 */ /* 0x041fe40007ffe1ff */
[----:B------:R-:W-:-:S03]  /*1ce0*/  IADD3 R14, PT, PT, -R11, 0x3f, RZ ;  /* 0x0000003f0b0e7810 */ /* 0x000fc60007ffe1ff */
[----:B------:R-:W-:-:S05]  /*1cf0*/  @P1 IMAD.MOV R14, RZ, RZ, R16 ;  /* 0x000000ffff0e1224 */ /* 0x000fca00078e0210 */
[----:B------:R-:W-:-:S13]  /*1d00*/  ISETP.NE.AND P1, PT, R14, RZ, PT ;  /* 0x000000ff0e00720c */ /* 0x000fda0003f25270 */
[----:B------:R-:W-:Y:S05]  /*1d10*/  @!P1 BRA `(.L_x_27) ;  /* 0x0000000000289947 */ /* 0x000fea0003800000 */
[----:B------:R-:W-:Y:S02]  /*1d20*/  LOP3.LUT R10, R14, 0x3f, RZ, 0xc0, !PT ;  /* 0x0000003f0e0a7812 */ /* 0x000fe400078ec0ff */
[--C-:B------:R-:W-:Y:S02]  /*1d30*/  SHF.R.U64 R12, R12, 0x1, R13.reuse ;  /* 0x000000010c0c7819 */ /* 0x100fe4000000120d */
[CC--:B------:R-:W-:Y:S02]  /*1d40*/  SHF.L.U64.HI R2, R15.reuse, R10.reuse, R2 ;  /* 0x0000000a0f027219 */ /* 0x0c0fe40000010202 */
[----:B------:R-:W-:Y:S02]  /*1d50*/  SHF.L.U32 R15, R15, R10, RZ ;  /* 0x0000000a0f0f7219 */ /* 0x000fe400000006ff */
[----:B------:R-:W-:Y:S02]  /*1d60*/  SHF.R.U32.HI R10, RZ, 0x1, R13 ;  /* 0x00000001ff0a7819 */ /* 0x000fe4000001160d */
[----:B------:R-:W-:-:S04]  /*1d70*/  LOP3.LUT R11, R14, 0x3f, RZ, 0xc, !PT ;  /* 0x0000003f0e0b7812 */ /* 0x000fc800078e0cff */
[-CC-:B------:R-:W-:Y:S02]  /*1d80*/  SHF.R.U64 R12, R12, R11.reuse, R10.reuse ;  /* 0x0000000b0c0c7219 */ /* 0x180fe4000000120a */
[----:B------:R-:W-:Y:S02]  /*1d90*/  SHF.R.U32.HI R11, RZ, R11, R10 ;  /* 0x0000000bff0b7219 */ /* 0x000fe4000001160a */
[----:B------:R-:W-:Y:S02]  /*1da0*/  LOP3.LUT R15, R15, R12, RZ, 0xfc, !PT ;  /* 0x0000000c0f0f7212 */ /* 0x000fe400078efcff */
[----:B------:R-:W-:-:S07]  /*1db0*/  LOP3.LUT R2, R2, R11, RZ, 0xfc, !PT ;  /* 0x0000000b02027212 */ /* 0x000fce00078efcff */
.L_x_27:
[----:B------:R-:W-:Y:S05]  /*1dc0*/  BSYNC.RECONVERGENT B4 ;  /* 0x0000000000047941 */ /* 0x000fea0003800200 */
.L_x_26:
[----:B------:R-:W-:-:S04]  /*1dd0*/  IMAD.WIDE.U32 R12, R15, 0x2168c235, RZ ;  /* 0x2168c2350f0c7825 */ /* 0x000fc800078e00ff */
[----:B------:R-:W-:Y:S01]  /*1de0*/  IMAD.MOV.U32 R10, RZ, RZ, R13 ;  /* 0x000000ffff0a7224 */ /* 0x000fe200078e000d */
[----:B------:R-:W-:Y:S01]  /*1df0*/  IADD3 RZ, P1, PT, R12, R12, RZ ;  /* 0x0000000c0cff7210 */ /* 0x000fe20007f3e0ff */
[----:B------:R-:W-:Y:S02]  /*1e00*/  IMAD.MOV.U32 R11, RZ, RZ, RZ ;  /* 0x000000ffff0b7224 */ /* 0x000fe400078e00ff */
[----:B------:R-:W-:-:S04]  /*1e10*/  IMAD.HI.U32 R13, R2, -0x36f0255e, RZ ;  /* 0xc90fdaa2020d7827 */ /* 0x000fc800078e00ff */
[----:B------:R-:W-:-:S04]  /*1e20*/  IMAD.WIDE.U32 R10, R15, -0x36f0255e, R10 ;  /* 0xc90fdaa20f0a7825 */ /* 0x000fc800078e000a */
[C---:B------:R-:W-:Y:S02]  /*1e30*/  IMAD R15, R2.reuse, -0x36f0255e, RZ ;  /* 0xc90fdaa2020f7824 */ /* 0x040fe400078e02ff */
[----:B------:R-:W-:-:S04]  /*1e40*/  IMAD.WIDE.U32 R10, P2, R2, 0x2168c235, R10 ;  /* 0x2168c235020a7825 */ /* 0x000fc8000784000a */
[----:B------:R-:W-:Y:S01]  /*1e50*/  IMAD.X R13, RZ, RZ, R13, P2 ;  /* 0x000000ffff0d7224 */ /* 0x000fe200010e060d */
[----:B------:R-:W-:Y:S02]  /*1e60*/  IADD3 R2, P2, PT, R15, R11, RZ ;  /* 0x0000000b0f027210 */ /* 0x000fe40007f5e0ff */
[----:B------:R-:W-:Y:S02]  /*1e70*/  IADD3.X RZ, P1, PT, R10, R10, RZ, P1, !PT ;  /* 0x0000000a0aff7210 */ /* 0x000fe40000f3e4ff */
[C---:B------:R-:W-:Y:S01]  /*1e80*/  ISETP.GT.U32.AND P3, PT, R2.reuse, RZ, PT ;  /* 0x000000ff0200720c */ /* 0x040fe20003f64070 */
[----:B------:R-:W-:Y:S01]  /*1e90*/  IMAD.X R13, RZ, RZ, R13, P2 ;  /* 0x000000ffff0d7224 */ /* 0x000fe200010e060d */
[----:B------:R-:W-:-:S04]  /*1ea0*/  IADD3.X R11, P2, PT, R2, R2, RZ, P1, !PT ;  /* 0x00000002020b7210 */ /* 0x000fc80000f5e4ff */
[C---:B------:R-:W-:Y:S01]  /*1eb0*/  ISETP.GT.AND.EX P1, PT, R13.reuse, RZ, PT, P3 ;  /* 0x000000ff0d00720c */ /* 0x040fe20003f24330 */
[----:B------:R-:W-:-:S03]  /*1ec0*/  IMAD.X R10, R13, 0x1, R13, P2 ;  /* 0x000000010d0a7824 */ /* 0x000fc600010e060d */
[----:B------:R-:W-:Y:S02]  /*1ed0*/  SEL R11, R11, R2, P1 ;  /* 0x000000020b0b7207 */ /* 0x000fe40000800000 */
[----:B------:R-:W-:Y:S02]  /*1ee0*/  SEL R2, R10, R13, P1 ;  /* 0x0000000d0a027207 */ /* 0x000fe40000800000 */
[----:B------:R-:W-:Y:S02]  /*1ef0*/  IADD3 R11, P2, PT, R11, 0x1, RZ ;  /* 0x000000010b0b7810 */ /* 0x000fe40007f5e0ff */
[----:B------:R-:W-:Y:S02]  /*1f00*/  SEL R13, RZ, 0xffffffff, !P1 ;  /* 0xffffffffff0d7807 */ /* 0x000fe40004800000 */
[----:B------:R-:W-:Y:S01]  /*1f10*/  LOP3.LUT P1, R19, R19, 0x80000000, RZ, 0xc0, !PT ;  /* 0x8000000013137812 */ /* 0x000fe2000782c0ff */
[----:B------:R-:W-:Y:S02]  /*1f20*/  IMAD.X R2, RZ, RZ, R2, P2 ;  /* 0x000000ffff027224 */ /* 0x000fe400010e0602 */
[----:B------:R-:W-:Y:S01]  /*1f30*/  IMAD.IADD R14, R13, 0x1, -R14 ;  /* 0x000000010d0e7824 */ /* 0x000fe200078e0a0e */
[----:B------:R-:W-:-:S02]  /*1f40*/  @!P0 LOP3.LUT R19, R19, 0x80000000, RZ, 0x3c, !PT ;  /* 0x8000000013138812 */ /* 0x000fc400078e3cff */
[----:B------:R-:W-:-:S04]  /*1f50*/  SHF.R.U64 R11, R11, 0xa, R2 ;  /* 0x0000000a0b0b7819 */ /* 0x000fc80000001202 */
[----:B------:R-:W-:-:S04]  /*1f60*/  IADD3 R11, P2, PT, R11, 0x1, RZ ;  /* 0x000000010b0b7810 */ /* 0x000fc80007f5e0ff */
[----:B------:R-:W-:-:S04]  /*1f70*/  LEA.HI.X R2, R2, RZ, RZ, 0x16, P2 ;  /* 0x000000ff02027211 */ /* 0x000fc800010fb4ff */
[--C-:B------:R-:W-:Y:S02]  /*1f80*/  SHF.R.U64 R10, R11, 0x1, R2.reuse ;  /* 0x000000010b0a7819 */ /* 0x100fe40000001202 */
[----:B------:R-:W-:Y:S01]  /*1f90*/  SHF.R.U32.HI R11, RZ, 0x1e, R9 ;  /* 0x0000001eff0b7819 */ /* 0x000fe20000011609 */
[----:B------:R-:W-:Y:S01]  /*1fa0*/  IMAD.SHL.U32 R9, R14, 0x100000, RZ ;  /* 0x001000000e097824 */ /* 0x000fe200078e00ff */
[----:B------:R-:W-:Y:S02]  /*1fb0*/  SHF.R.U32.HI R2, RZ, 0x1, R2 ;  /* 0x00000001ff027819 */ /* 0x000fe40000011602 */
[----:B------:R-:W-:Y:S02]  /*1fc0*/  IADD3 R10, P2, P3, RZ, RZ, R10 ;  /* 0x000000ffff0a7210 */ /* 0x000fe40007b5e00a */
[----:B------:R-:W-:Y:S02]  /*1fd0*/  LEA.HI R8, R8, R11, RZ, 0x1 ;  /* 0x0000000b08087211 */ /* 0x000fe400078f08ff */
[----:B------:R-:W-:-:S03]  /*1fe0*/  IADD3.X R2, PT, PT, R9, 0x3fe00000, R2, P2, P3 ;  /* 0x3fe0000009027810 */ /* 0x000fc600017e6402 */
[----:B------:R-:W-:Y:S01]  /*1ff0*/  @P1 IMAD.MOV R8, RZ, RZ, -R8 ;  /* 0x000000ffff081224 */ /* 0x000fe200078e0a08 */
[----:B------:R-:W-:-:S07]  /*2000*/  LOP3.LUT R19, R2, R19, RZ, 0xfc, !PT ;  /* 0x0000001302137212 */ /* 0x000fce00078efcff */
.L_x_21:
[----:B------:R-:W-:Y:S02]  /*2010*/  IMAD.MOV.U32 R27, RZ, RZ, 0x0 ;  /* 0x00000000ff1b7424 */ /* 0x000fe400078e00ff */
[----:B------:R-:W-:Y:S02]  /*2020*/  IMAD.MOV.U32 R2, RZ, RZ, R8 ;  /* 0x000000ffff027224 */ /* 0x000fe400078e0008 */
[----:B------:R-:W-:Y:S01]  /*2030*/  IMAD.MOV.U32 R11, RZ, RZ, R19 ;  /* 0x000000ffff0b7224 */ /* 0x000fe200078e0013 */
[----:B------:R-:W-:Y:S06]  /*2040*/  RET.REL.NODEC R26 `(_Z9integrateddxiPd) ;  /* 0xffffffdc1aec7950 */ /* 0x000fec0003c3ffff */
.L_x_28:
[----:B------:R-:W-:-:S00]  /*2050*/  BRA `(.L_x_28) ;  /* 0xfffffffc00fc7947 */ /* 0x000fc0000383ffff */
[----:B------:R-:W-:-:S00]  /*2060*/  NOP ;  /* 0x0000000000007918 */ /* 0x000fc00000000000 */
        /* <DEDUP_REMOVED lines=9> */
.L_x_30:


//--------------------- .nv.global.init           --------------------------
	.section	.nv.global.init,"aw",@progbits
	.align	16
.nv.global.init:
	.type		__cudart_sin_cos_coeffs,@object
	.size		__cudart_sin_cos_coeffs,(__cudart_i2opi_d - __cudart_sin_cos_coeffs)
__cudart_sin_cos_coeffs:
        /*0000*/ 	.byte	0x46, 0xd2, 0xb0, 0x2c, 0xf1, 0xe5, 0x5a, 0xbe, 0x92, 0xe3, 0xac, 0x69, 0xe3, 0x1d, 0xc7, 0x3e
        /*0010*/ 	.byte	0xa1, 0x62, 0xdb, 0x19, 0xa0, 0x01, 0x2a, 0xbf, 0x18, 0x08, 0x11, 0x11, 0x11, 0x11, 0x81, 0x3f
        /*0020*/ 	.byte	0x54, 0x55, 0x55, 0x55, 0x55, 0x55, 0xc5, 0xbf, 0x00, 0x00, 0x00, 0x00, 0x00, 0x00, 0x00, 0x00
        /*0030*/ 	.byte	0x00, 0x00, 0x00, 0x00, 0x00, 0x00, 0x00, 0x00, 0x64, 0x81, 0xfd, 0x20, 0x83, 0xff, 0xa8, 0xbd
        /*0040*/ 	.byte	0x28, 0x85, 0xef, 0xc1, 0xa7, 0xee, 0x21, 0x3e, 0xd9, 0xe6, 0x06, 0x8e, 0x4f, 0x7e, 0x92, 0xbe
        /*0050*/ 	.byte	0xe9, 0xbc, 0xdd, 0x19, 0xa0, 0x01, 0xfa, 0x3e, 0x47, 0x5d, 0xc1, 0x16, 0x6c, 0xc1, 0x56, 0xbf
        /*0060*/ 	.byte	0x51, 0x55, 0x55, 0x55, 0x55, 0x55, 0xa5, 0x3f, 0x00, 0x00, 0x00, 0x00, 0x00, 0x00, 0xe0, 0xbf
        /*0070*/ 	.byte	0x00, 0x00, 0x00, 0x00, 0x00, 0x00, 0xf0, 0x3f, 0x00, 0x00, 0x00, 0x00, 0x00, 0x00, 0x00, 0x00
	.type		__cudart_i2opi_d,@object
	.size		__cudart_i2opi_d,(.L_0 - __cudart_i2opi_d)
__cudart_i2opi_d:
        /* <DEDUP_REMOVED lines=9> */
.L_0:


//--------------------- .nv.shared.reserved.0     --------------------------
	.section	.nv.shared.reserved.0,"aw",@nobits
	.weak		__nv_reservedSMEM_offset_0_alias
	.size		__nv_reservedSMEM_offset_0_alias, 0, 64
	.other		__nv_reservedSMEM_offset_0_alias,@"STO_CUDA_RESERVED_SHARED STV_DEFAULT"
__nv_reservedSMEM_offset_0_alias:
	.zero		0
	.zero		64


//--------------------- .nv.constant0._Z9integrateddxiPd --------------------------
	.section	.nv.constant0._Z9integrateddxiPd,"a",@progbits
	.sectionflags	@""
	.align	4
.nv.constant0._Z9integrateddxiPd:
	.zero		936


//--------------------- SYMBOLS --------------------------

	.type		.nv.reservedSmem.offset0,@object
	.size		.nv.reservedSmem.offset0,0x4
